def gluon_tcgen05(
    a_ptr,
    b_ptr,
    c_ptr,
    M,
    N,
    K,
    stride_am,
    stride_bk,
    stride_cm,
    BLOCK_M: gl.constexpr,
    BLOCK_N: gl.constexpr,
    BLOCK_K: gl.constexpr,
    DTYPE: gl.constexpr,
    A_LAYOUT: gl.constexpr,
    B_LAYOUT: gl.constexpr,
    C_LAYOUT: gl.constexpr,
    B_SHAPE: gl.constexpr,
    TMEM_LAYOUT: gl.constexpr,
    TMEM_REG: gl.constexpr,
    TRANS_B: gl.constexpr,
    NUM_BUFFERS: gl.constexpr,
):
    a_desc = tma.make_tensor_descriptor(
        a_ptr, [M, K], [stride_am, 1], [BLOCK_M, BLOCK_K], A_LAYOUT
    )
    b_desc = tma.make_tensor_descriptor(
        b_ptr,
        [N, K] if TRANS_B else [K, N],
        [stride_bk, 1],
        B_SHAPE,
        B_LAYOUT,
    )
    c_desc = tma.make_tensor_descriptor(
        c_ptr, [M, N], [stride_cm, 1], [BLOCK_M, BLOCK_N], C_LAYOUT
    )

    a_bufs = gl.allocate_shared_memory(
        DTYPE, [NUM_BUFFERS, BLOCK_M, BLOCK_K], A_LAYOUT
    )
    b_bufs = gl.allocate_shared_memory(DTYPE, [NUM_BUFFERS] + B_SHAPE, B_LAYOUT)

    pid_m = gl.program_id(0)
    pid_n = gl.program_id(1)
    off_m = pid_m * BLOCK_M
    off_n = pid_n * BLOCK_N

    tma_bars = gl.allocate_shared_memory(
        gl.int64, [NUM_BUFFERS, 1], mbarrier.MBarrierLayout()
    )
    mma_bars = gl.allocate_shared_memory(
        gl.int64, [NUM_BUFFERS, 1], mbarrier.MBarrierLayout()
    )
    for i in gl.static_range(NUM_BUFFERS):
        mbarrier.init(tma_bars.index(i), count=1)
        mbarrier.init(mma_bars.index(i), count=1)

    acc_tmem = allocate_tensor_memory(gl.float32, [BLOCK_M, BLOCK_N], TMEM_LAYOUT)
    idx = 0
    phase = 0
    use_acc = False
    for k in range(0, K, BLOCK_K):
        a = a_bufs.index(idx)
        b = b_bufs.index(idx)
        tma_bar = tma_bars.index(idx)
        mma_bar = mma_bars.index(idx)
        mbarrier.expect(
            tma_bar, a_desc.block_type.nbytes + b_desc.block_type.nbytes
        )
        tma.async_copy_global_to_shared(a_desc, [off_m, k], tma_bar, a)
        tma.async_copy_global_to_shared(
            b_desc, [off_n, k] if TRANS_B else [k, off_n], tma_bar, b
        )
        mbarrier.wait(tma_bar, phase=phase)

        if TRANS_B:
            b = b.permute((1, 0))
        tcgen05_mma(a, b, acc_tmem, use_acc=use_acc)
        tcgen05_commit(mma_bar)
        mbarrier.wait(mma_bar, phase=phase)
        use_acc = True

        idx += 1
        if idx == NUM_BUFFERS:
            idx = 0
            phase ^= 1

    for i in gl.static_range(NUM_BUFFERS):
        mbarrier.invalidate(tma_bars.index(i))
        mbarrier.invalidate(mma_bars.index(i))

    acc = acc_tmem.load(TMEM_REG)
    c_smem = gl.allocate_shared_memory(DTYPE, [BLOCK_M, BLOCK_N], C_LAYOUT)
    c_smem.store(acc.to(DTYPE))
    fence_async_shared()
    tma.async_copy_shared_to_global(c_desc, [off_m, off_n], c_smem)
    tma.store_wait(pendings=0)

# config = {"BLOCK_K": 64, "BLOCK_M": 64, "BLOCK_N": 64, "arch": "sm_100", "dtype": "bf16", "num_buffers": 3, "num_warps": 8, "trans_b": 0}
# arch = sm_100


// ===== COMPILED SASS (sm_100a) =====

	.target	sm_100a

	.elftype	@"ET_EXEC"


//--------------------- .note.nv.tkinfo           --------------------------
	.section	.note.nv.tkinfo,"",@"SHT_NOTE"
	.sectionflags	@"SHF_NOTE_NV_TKINFO"
	.tkinfo
        /*0018*/ 	.word	0x00000081
        /*0030*/ 	.string	""
        /*0030*/ 	.string	"ptxas-blackwell"
        /*0030*/ 	.string	"Cuda compilation tools, release 12.9, V12.9.86"
        /*0030*/ 	.string	"Build cuda_12.9.r12.9/compiler.36037853_0"
        /*0030*/ 	.string	"-v  -suppress-debug-info  -lineinfo  -arch sm_100a "



//--------------------- .note.nv.cuver            --------------------------
	.section	.note.nv.cuver,"",@"SHT_NOTE"
	.sectionflags	@"SHF_NOTE_NV_CUVER"
        /*0018*/ 	.short	0x0001
        /*001a*/ 	.short	0x0064
        /*001c*/ 	.short	0x0001
        /*001e*/ 	.short	0x0000
        /*0020*/ 	.short	0x0001
        /*0022*/ 	.short	0x0000


//--------------------- .nv.info                  --------------------------
	.section	.nv.info,"",@"SHT_CUDA_INFO"
	.align	4


	//----- nvinfo : EIATTR_REGCOUNT
	.align		4
        /*0000*/ 	.byte	0x04, 0x2f
        /*0002*/ 	.short	(.L_4 - .L_3)
	.align		4
.L_3:
        /*0004*/ 	.word	index@(gluon_tcgen05)
        /*0008*/ 	.word	0x00000019


	//----- nvinfo : EIATTR_FRAME_SIZE
	.align		4
.L_4:
        /*000c*/ 	.byte	0x04, 0x11
        /*000e*/ 	.short	(.L_6 - .L_5)
	.align		4
.L_5:
        /*0010*/ 	.word	index@($__internal_2_$__cuda_sm10x_tcgen05_guardrail_trap_unallocated_columns_being_dealloced)
        /*0014*/ 	.word	0x00000000


	//----- nvinfo : EIATTR_FRAME_SIZE
	.align		4
.L_6:
        /*0018*/ 	.byte	0x04, 0x11
        /*001a*/ 	.short	(.L_8 - .L_7)
	.align		4
.L_7:
        /*001c*/ 	.word	index@($__internal_1_$__cuda_sm10x_tcgen05_guardrail_trap_phase_invalid_during_alloc)
        /*0020*/ 	.word	0x00000000


	//----- nvinfo : EIATTR_FRAME_SIZE
	.align		4
.L_8:
        /*0024*/ 	.byte	0x04, 0x11
        /*0026*/ 	.short	(.L_10 - .L_9)
	.align		4
.L_9:
        /*0028*/ 	.word	index@($__internal_0_$__cuda_sm10x_tcgen05_guardrail_trap_col_being_dealloced_not_returned_by_alloc)
        /*002c*/ 	.word	0x00000000


	//----- nvinfo : EIATTR_FRAME_SIZE
	.align		4
.L_10:
        /*0030*/ 	.byte	0x04, 0x11
        /*0032*/ 	.short	(.L_12 - .L_11)
	.align		4
.L_11:
        /*0034*/ 	.word	index@(gluon_tcgen05)
        /*0038*/ 	.word	0x00000000


	//----- nvinfo : EIATTR_MIN_STACK_SIZE
	.align		4
.L_12:
        /*003c*/ 	.byte	0x04, 0x12
        /*003e*/ 	.short	(.L_14 - .L_13)
	.align		4
.L_13:
        /*0040*/ 	.word	index@(gluon_tcgen05)
        /*0044*/ 	.word	0x00000000
.L_14:


//--------------------- .nv.info.gluon_tcgen05    --------------------------
	.section	.nv.info.gluon_tcgen05,"",@"SHT_CUDA_INFO"
	.sectionflags	@""
	.align	4


	//----- nvinfo : EIATTR_CUDA_API_VERSION
	.align		4
        /*0000*/ 	.byte	0x04, 0x37
        /*0002*/ 	.short	(.L_16 - .L_15)
.L_15:
        /*0004*/ 	.word	0x00000081


	//----- nvinfo : EIATTR_KPARAM_INFO
	.align		4
.L_16:
        /*0008*/ 	.byte	0x04, 0x17
        /*000a*/ 	.short	(.L_18 - .L_17)
.L_17:
        /*000c*/ 	.word	0x00000000
        /*0010*/ 	.short	0x000a
        /*0012*/ 	.short	0x0048
        /*0014*/ 	.byte	0x00, 0xf4, 0x21, 0x00


	//----- nvinfo : EIATTR_KPARAM_INFO
	.align		4
.L_18:
        /*0018*/ 	.byte	0x04, 0x17
        /*001a*/ 	.short	(.L_20 - .L_19)
.L_19:
        /*001c*/ 	.word	0x00000000
        /*0020*/ 	.short	0x0009
        /*0022*/ 	.short	0x0040
        /*0024*/ 	.byte	0x00, 0xf4, 0x21, 0x00


	//----- nvinfo : EIATTR_KPARAM_INFO
	.align		4
.L_20:
        /*0028*/ 	.byte	0x04, 0x17
        /*002a*/ 	.short	(.L_22 - .L_21)
.L_21:
        /*002c*/ 	.word	0x00000000
        /*0030*/ 	.short	0x0008
        /*0032*/ 	.short	0x0038
        /*0034*/ 	.byte	0x00, 0xf0, 0x21, 0x00


	//----- nvinfo : EIATTR_KPARAM_INFO
	.align		4
.L_22:
        /*0038*/ 	.byte	0x04, 0x17
        /*003a*/ 	.short	(.L_24 - .L_23)
.L_23:
        /*003c*/ 	.word	0x00000000
        /*0040*/ 	.short	0x0007
        /*0042*/ 	.short	0x0030
        /*0044*/ 	.byte	0x00, 0xf0, 0x21, 0x00


	//----- nvinfo : EIATTR_KPARAM_INFO
	.align		4
.L_24:
        /*0048*/ 	.byte	0x04, 0x17
        /*004a*/ 	.short	(.L_26 - .L_25)
.L_25:
        /*004c*/ 	.word	0x00000000
        /*0050*/ 	.short	0x0006
        /*0052*/ 	.short	0x0028
        /*0054*/ 	.byte	0x00, 0xf0, 0x21, 0x00


	//----- nvinfo : EIATTR_KPARAM_INFO
	.align		4
.L_26:
        /*0058*/ 	.byte	0x04, 0x17
        /*005a*/ 	.short	(.L_28 - .L_27)
.L_27:
        /*005c*/ 	.word	0x00000000
        /*0060*/ 	.short	0x0005
        /*0062*/ 	.short	0x0020
        /*0064*/ 	.byte	0x00, 0xf0, 0x11, 0x00


	//----- nvinfo : EIATTR_KPARAM_INFO
	.align		4
.L_28:
        /*0068*/ 	.byte	0x04, 0x17
        /*006a*/ 	.short	(.L_30 - .L_29)
.L_29:
        /*006c*/ 	.word	0x00000000
        /*0070*/ 	.short	0x0004
        /*0072*/ 	.short	0x001c
        /*0074*/ 	.byte	0x00, 0xf0, 0x11, 0x00


	//----- nvinfo : EIATTR_KPARAM_INFO
	.align		4
.L_30:
        /*0078*/ 	.byte	0x04, 0x17
        /*007a*/ 	.short	(.L_32 - .L_31)
.L_31:
        /*007c*/ 	.word	0x00000000
        /*0080*/ 	.short	0x0003
        /*0082*/ 	.short	0x0018
        /*0084*/ 	.byte	0x00, 0xf0, 0x11, 0x00


	//----- nvinfo : EIATTR_KPARAM_INFO
	.align		4
.L_32:
        /*0088*/ 	.byte	0x04, 0x17
        /*008a*/ 	.short	(.L_34 - .L_33)
.L_33:
        /*008c*/ 	.word	0x00000000
        /*0090*/ 	.short	0x0002
        /*0092*/ 	.short	0x0010
        /*0094*/ 	.byte	0x00, 0xf4, 0x21, 0x00


	//----- nvinfo : EIATTR_KPARAM_INFO
	.align		4
.L_34:
        /*0098*/ 	.byte	0x04, 0x17
        /*009a*/ 	.short	(.L_36 - .L_35)
.L_35:
        /*009c*/ 	.word	0x00000000
        /*00a0*/ 	.short	0x0001
        /*00a2*/ 	.short	0x0008
        /*00a4*/ 	.byte	0x00, 0xf4, 0x21, 0x00


	//----- nvinfo : EIATTR_KPARAM_INFO
	.align		4
.L_36:
        /*00a8*/ 	.byte	0x04, 0x17
        /*00aa*/ 	.short	(.L_38 - .L_37)
.L_37:
        /*00ac*/ 	.word	0x00000000
        /*00b0*/ 	.short	0x0000
        /*00b2*/ 	.short	0x0000
        /*00b4*/ 	.byte	0x00, 0xf4, 0x21, 0x00


	//----- nvinfo : EIATTR_AT_ENTRY_FRAGMENTS
	.align		4
.L_38:
        /*00b8*/ 	.byte	0x04, 0x4f
        /*00ba*/ 	.short	(.L_40 - .L_39)


	//   ....[0]....
.L_39:
        /*00bc*/ 	.word	0x00000004


	//----- nvinfo : EIATTR_RESERVED_SMEM_USED
	.align		4
.L_40:
        /*00c0*/ 	.byte	0x01, 0x41
	.zero		2


	//----- nvinfo : EIATTR_SPARSE_MMA_MASK
	.align		4
        /*00c4*/ 	.byte	0x03, 0x50
        /*00c6*/ 	.short	0x0000


	//----- nvinfo : EIATTR_TCGEN05_1CTA_USED
	.align		4
        /*00c8*/ 	.byte	0x01, 0x51
	.zero		2


	//----- nvinfo : EIATTR_MAXREG_COUNT
	.align		4
        /*00cc*/ 	.byte	0x03, 0x1b
        /*00ce*/ 	.short	0x00ff


	//----- nvinfo : EIATTR_NUM_BARRIERS
	.align		4
        /*00d0*/ 	.byte	0x02, 0x4c
        /*00d2*/ 	.byte	0x01
	.zero		1


	//----- nvinfo : EIATTR_INT_WARP_WIDE_INSTR_OFFSETS
	.align		4
        /*00d4*/ 	.byte	0x04, 0x31
        /*00d6*/ 	.short	(.L_42 - .L_41)


	//   ....[0]....
.L_41:
        /*00d8*/ 	.word	0x00001720


	//   ....[1]....
        /*00dc*/ 	.word	0x00001740


	//   ....[2]....
        /*00e0*/ 	.word	0x000017c0


	//   ....[3]....
        /*00e4*/ 	.word	0x00001a90


	//   ....[4]....
        /*00e8*/ 	.word	0x00001aa0


	//   ....[5]....
        /*00ec*/ 	.word	0x00001ab0


	//   ....[6]....
        /*00f0*/ 	.word	0x00001ac0


	//   ....[7]....
        /*00f4*/ 	.word	0x00001de0


	//   ....[8]....
        /*00f8*/ 	.word	0x00001df0


	//   ....[9]....
        /*00fc*/ 	.word	0x00001f60


	//   ....[10]....
        /*0100*/ 	.word	0x00001fb0


	//   ....[11]....
        /*0104*/ 	.word	0x00001fc0


	//   ....[12]....
        /*0108*/ 	.word	0x00001ff0


	//   ....[13]....
        /*010c*/ 	.word	0x000022e0


	//   ....[14]....
        /*0110*/ 	.word	0x000022f0


	//   ....[15]....
        /*0114*/ 	.word	0x00002670


	//   ....[16]....
        /*0118*/ 	.word	0x00002680


	//   ....[17]....
        /*011c*/ 	.word	0x00002940


	//   ....[18]....
        /*0120*/ 	.word	0x00002990


	//----- nvinfo : EIATTR_COOP_GROUP_MASK_REGIDS
	.align		4
.L_42:
        /*0124*/ 	.byte	0x04, 0x29
        /*0126*/ 	.short	(.L_44 - .L_43)


	//   ....[0]....
.L_43:
        /*0128*/ 	.word	0xffffffff


	//   ....[1]....
        /*012c*/ 	.word	0xffffffff


	//   ....[2]....
        /*0130*/ 	.word	0xffffffff


	//   ....[3]....
        /*0134*/ 	.word	0xffffffff


	//   ....[4]....
        /*0138*/ 	.word	0xffffffff


	//   ....[5]....
        /*013c*/ 	.word	0xffffffff


	//   ....[6]....
        /*0140*/ 	.word	0xffffffff


	//   ....[7]....
        /*0144*/ 	.word	0xffffffff


	//   ....[8]....
        /*0148*/ 	.word	0xffffffff


	//   ....[9]....
        /*014c*/ 	.word	0xffffffff


	//----- nvinfo : EIATTR_COOP_GROUP_INSTR_OFFSETS
	.align		4
.L_44:
        /*0150*/ 	.byte	0x04, 0x28
        /*0152*/ 	.short	(.L_46 - .L_45)


	//   ....[0]....
.L_45:
        /*0154*/ 	.word	0x00000050


	//   ....[1]....
        /*0158*/ 	.word	0x00000310


	//   ....[2]....
        /*015c*/ 	.word	0x00000500


	//   ....[3]....
        /*0160*/ 	.word	0x000009c0


	//   ....[4]....
        /*0164*/ 	.word	0x00000b00


	//   ....[5]....
        /*0168*/ 	.word	0x00000fb0


	//   ....[6]....
        /*016c*/ 	.word	0x000010f0


	//   ....[7]....
        /*0170*/ 	.word	0x000015e0


	//   ....[8]....
        /*0174*/ 	.word	0x000027d0


	//   ....[9]....
        /*0178*/ 	.word	0x00002a40


	//----- nvinfo : EIATTR_VRC_CTA_INIT_COUNT
	.align		4
.L_46:
        /*017c*/ 	.byte	0x02, 0x4a
        /*017e*/ 	.byte	0x80
	.zero		1


	//----- nvinfo : EIATTR_MBARRIER_INSTR_OFFSETS
	.align		4
        /*0180*/ 	.byte	0x04, 0x39
        /*0182*/ 	.short	(.L_48 - .L_47)


	//   ....[0]....
.L_47:
        /*0184*/ 	.word	0x000017e0
        /*0188*/ 	.word	0x000000ff
        /*018c*/ 	.word	0x0000c000
        /*0190*/ 	.short	0x0100
        /*0192*/ 	.byte	0x08
	.zero		1


	//   ....[1]....
        /*0194*/ 	.word	0x000017f0
        /*0198*/ 	.word	0x000000ff
        /*019c*/ 	.word	0x0000c020
        /*01a0*/ 	.short	0x0100
        /*01a2*/ 	.byte	0x08
	.zero		1


	//   ....[2]....
        /*01a4*/ 	.word	0x000018a0
        /*01a8*/ 	.word	0x000000ff
        /*01ac*/ 	.word	0x0000c008
        /*01b0*/ 	.short	0x0100
        /*01b2*/ 	.byte	0x08
	.zero		1


	//   ....[3]....
        /*01b4*/ 	.word	0x000018b0
        /*01b8*/ 	.word	0x000000ff
        /*01bc*/ 	.word	0x0000c028
        /*01c0*/ 	.short	0x0100
        /*01c2*/ 	.byte	0x08
	.zero		1


	//   ....[4]....
        /*01c4*/ 	.word	0x000019c0
        /*01c8*/ 	.word	0x000000ff
        /*01cc*/ 	.word	0x0000c010
        /*01d0*/ 	.short	0x0100
        /*01d2*/ 	.byte	0x08
	.zero		1


	//   ....[5]....
        /*01d4*/ 	.word	0x000019d0
        /*01d8*/ 	.word	0x000000ff
        /*01dc*/ 	.word	0x0000c030
        /*01e0*/ 	.short	0x0100
        /*01e2*/ 	.byte	0x08
	.zero		1


	//   ....[6]....
        /*01e4*/ 	.word	0x00001ba0
        /*01e8*/ 	.word	0x000000ff
        /*01ec*/ 	.word	0x0000c000
        /*01f0*/ 	.short	0x010a
        /*01f2*/ 	.byte	0x08
	.zero		1


	//   ....[7]....
        /*01f4*/ 	.word	0x00001e40
        /*01f8*/ 	.word	0x000000ff
        /*01fc*/ 	.word	0x0000c020
        /*0200*/ 	.short	0x010a
        /*0202*/ 	.byte	0x08
	.zero		1


	//   ....[8]....
        /*0204*/ 	.word	0x00002060
        /*0208*/ 	.word	0x000000ff
        /*020c*/ 	.word	0x0000c000
        /*0210*/ 	.short	0x010a
        /*0212*/ 	.byte	0x1c
	.zero		1


	//   ....[9]....
        /*0214*/ 	.word	0x00002330
        /*0218*/ 	.word	0x000000ff
        /*021c*/ 	.word	0x0000c020
        /*0220*/ 	.short	0x010a
        /*0222*/ 	.byte	0x1c
	.zero		1


	//   ....[10]....
        /*0224*/ 	.word	0x00002400
        /*0228*/ 	.word	0x000000ff
        /*022c*/ 	.word	0x0000c000
        /*0230*/ 	.short	0x0108
        /*0232*/ 	.byte	0x08
	.zero		1


	//   ....[11]....
        /*0234*/ 	.word	0x00002410
        /*0238*/ 	.word	0x000000ff
        /*023c*/ 	.word	0x0000c020
        /*0240*/ 	.short	0x0108
        /*0242*/ 	.byte	0x08
	.zero		1


	//   ....[12]....
        /*0244*/ 	.word	0x00002460
        /*0248*/ 	.word	0x000000ff
        /*024c*/ 	.word	0x0000c008
        /*0250*/ 	.short	0x0108
        /*0252*/ 	.byte	0x08
	.zero		1


	//   ....[13]....
        /*0254*/ 	.word	0x00002470
        /*0258*/ 	.word	0x000000ff
        /*025c*/ 	.word	0x0000c028
        /*0260*/ 	.short	0x0108
        /*0262*/ 	.byte	0x08
	.zero		1


	//   ....[14]....
        /*0264*/ 	.word	0x000024c0
        /*0268*/ 	.word	0x000000ff
        /*026c*/ 	.word	0x0000c010
        /*0270*/ 	.short	0x0108
        /*0272*/ 	.byte	0x08
	.zero		1


	//   ....[15]....
        /*0274*/ 	.word	0x000024d0
        /*0278*/ 	.word	0x000000ff
        /*027c*/ 	.word	0x0000c030
        /*0280*/ 	.short	0x0108
        /*0282*/ 	.byte	0x08
	.zero		1


	//   ....[16]....
        /*0284*/ 	.word	0x00002a60
        /*0288*/ 	.word	0x000000ff
        /*028c*/ 	.word	0x0000c000
        /*0290*/ 	.short	0x010a
        /*0292*/ 	.byte	0x08
	.zero		1


	//   ....[17]....
        /*0294*/ 	.word	0x00002a90
        /*0298*/ 	.word	0x000000ff
        /*029c*/ 	.word	0x0000c020
        /*02a0*/ 	.short	0x010a
        /*02a2*/ 	.byte	0x08
	.zero		1


	//   ....[18]....
        /*02a4*/ 	.word	0x00002ac0
        /*02a8*/ 	.word	0x000000ff
        /*02ac*/ 	.word	0x0000c000
        /*02b0*/ 	.short	0x010a
        /*02b2*/ 	.byte	0x1c
	.zero		1


	//   ....[19]....
        /*02b4*/ 	.word	0x00002af0
        /*02b8*/ 	.word	0x000000ff
        /*02bc*/ 	.word	0x0000c020
        /*02c0*/ 	.short	0x010a
        /*02c2*/ 	.byte	0x1c
	.zero		1


	//----- nvinfo : EIATTR_NUM_MBARRIERS
	.align		4
.L_48:
        /*02c4*/ 	.byte	0x03, 0x38
        /*02c6*/ 	.short	0x0006


	//----- nvinfo : EIATTR_EXIT_INSTR_OFFSETS
	.align		4
        /*02c8*/ 	.byte	0x04, 0x1c
        /*02ca*/ 	.short	(.L_50 - .L_49)


	//   ....[0]....
.L_49:
        /*02cc*/ 	.word	0x00002a50


	//----- nvinfo : EIATTR_REQNTID
	.align		4
.L_50:
        /*02d0*/ 	.byte	0x04, 0x10
        /*02d2*/ 	.short	(.L_52 - .L_51)
.L_51:
        /*02d4*/ 	.word	0x00000100
        /*02d8*/ 	.word	0x00000001
        /*02dc*/ 	.word	0x00000001


	//----- nvinfo : EIATTR_CRS_STACK_SIZE
	.align		4
.L_52:
        /*02e0*/ 	.byte	0x04, 0x1e
        /*02e2*/ 	.short	(.L_54 - .L_53)
.L_53:
        /*02e4*/ 	.word	0x00000000


	//----- nvinfo : EIATTR_CBANK_PARAM_SIZE
	.align		4
.L_54:
        /*02e8*/ 	.byte	0x03, 0x19
        /*02ea*/ 	.short	0x0050


	//----- nvinfo : EIATTR_PARAM_CBANK
	.align		4
        /*02ec*/ 	.byte	0x04, 0x0a
        /*02ee*/ 	.short	(.L_56 - .L_55)
	.align		4
.L_55:
        /*02f0*/ 	.word	index@(.nv.constant0.gluon_tcgen05)
        /*02f4*/ 	.short	0x0380
        /*02f6*/ 	.short	0x0050


	//----- nvinfo : EIATTR_SW_WAR
	.align		4
.L_56:
        /*02f8*/ 	.byte	0x04, 0x36
        /*02fa*/ 	.short	(.L_58 - .L_57)
.L_57:
        /*02fc*/ 	.word	0x00000008
.L_58:


//--------------------- .nv.compat                --------------------------
	.section	.nv.compat,"",@"SHT_CUDA_COMPAT_INFO"
	.align	4
        /*0000*/ 	.byte	0x02, 0x02, 0x02, 0x00, 0x02, 0x05, 0x05, 0x00, 0x02, 0x03, 0x03, 0x00, 0x02, 0x06, 0x01, 0x00


//--------------------- .nv.callgraph             --------------------------
	.section	.nv.callgraph,"",@"SHT_CUDA_CALLGRAPH"
	.align	4
	.sectionentsize	8
	.align		4
        /*0000*/ 	.word	0x00000000
	.align		4
        /*0004*/ 	.word	0xffffffff
	.align		4
        /*0008*/ 	.word	0x00000000
	.align		4
        /*000c*/ 	.word	0xfffffffe
	.align		4
        /*0010*/ 	.word	0x00000000
	.align		4
        /*0014*/ 	.word	0xfffffffd
	.align		4
        /*0018*/ 	.word	0x00000000
	.align		4
        /*001c*/ 	.word	0xfffffffc


//--------------------- .text.gluon_tcgen05       --------------------------
	.section	.text.gluon_tcgen05,"ax",@progbits
	.align	128
        .global         gluon_tcgen05
        .type           gluon_tcgen05,@function
        .size           gluon_tcgen05,(.L_x_81 - gluon_tcgen05)
        .other          gluon_tcgen05,@"STO_CUDA_ENTRY STV_DEFAULT"
gluon_tcgen05:
.text.gluon_tcgen05:
[----:B------:R-:W1:Y:S01]  /*0000*/  LDC R1, c[0x0][0x37c] ;  /* 0x0000df00ff017b82 */ /* 0x000e620000000800 */
[----:B------:R-:W2:Y:S02]  /*0010*/  S2R R0, SR_TID.X ;  /* 0x0000000000007919 */ /* 0x000ea40000002100 */
[----:B--2---:R-:W-:-:S13]  /*0020*/  ISETP.GE.U32.AND P2, PT, R0, 0x20, PT ;  /* 0x000000200000780c */ /* 0x004fda0003f46070 */
[----:B------:R-:W-:Y:S05]  /*0030*/  @P2 BRA `(.L_x_0) ;  /* 0x0000000000b82947 */ /* 0x000fea0003800000 */
[----:B------:R-:W2:Y:S01]  /*0040*/  S2UR UR6, SR_CgaCtaId ;  /* 0x00000000000679c3 */ /* 0x000ea20000008800 */
[----:B------:R-:W-:Y:S01]  /*0050*/  NOP ;  /* 0x0000000000007918 */ /* 0x000fe20000000000 */
[----:B------:R-:W-:Y:S02]  /*0060*/  UMOV UR4, 0x40 ;  /* 0x0000004000047882 */ /* 0x000fe40000000000 */
[----:B--2---:R-:W-:-:S09]  /*0070*/  ULEA UR4, UR6, UR4, 0x18 ;  /* 0x0000000406047291 */ /* 0x004fd2000f8ec0ff */
[----:B------:R-:W2:Y:S01]  /*0080*/  LDS.U8 R2, [UR4] ;  /* 0x00000004ff027984 */ /* 0x000ea20008000000 */
[----:B------:R-:W-:Y:S02]  /*0090*/  UMOV UR4, 0x400 ;  /* 0x0000040000047882 */ /* 0x000fe40000000000 */
[----:B------:R-:W-:Y:S01]  /*00a0*/  ULEA UR4, UR6, UR4, 0x18 ;  /* 0x0000000406047291 */ /* 0x000fe2000f8ec0ff */
[----:B--2---:R-:W-:-:S13]  /*00b0*/  ISETP.NE.AND P0, PT, R2, RZ, PT ;  /* 0x000000ff0200720c */ /* 0x004fda0003f05270 */
[----:B------:R-:W-:Y:S05]  /*00c0*/  @P0 BRA `(.L_x_1) ;  /* 0x00000000007c0947 */ /* 0x000fea0003800000 */
[----:B------:R-:W-:-:S13]  /*00d0*/  ELECT P0, URZ, PT ;  /* 0x0000000000ff782f */ /* 0x000fda0003800000 */
[----:B------:R-:W-:Y:S05]  /*00e0*/  @!P0 BRA `(.L_x_2) ;  /* 0x0000000000848947 */ /* 0x000fea0003800000 */
[----:B------:R-:W-:Y:S01]  /*00f0*/  UMOV UR5, 0x2 ;  /* 0x0000000200057882 */ /* 0x000fe20000000000 */
[----:B------:R-:W-:Y:S02]  /*0100*/  IMAD.MOV.U32 R5, RZ, RZ, 0x1 ;  /* 0x00000001ff057424 */ /* 0x000fe400078e00ff */
[----:B------:R-:W-:Y:S02]  /*0110*/  IMAD.MOV.U32 R3, RZ, RZ, 0x3 ;  /* 0x00000003ff037424 */ /* 0x000fe400078e00ff */
[----:B------:R-:W-:Y:S04]  /*0120*/  DEPBAR.LE SB2, 0x36 ;  /* 0x0000ad800000791a */ /* 0x000fe80000000000 */
[----:B------:R-:W2:Y:S02]  /*0130*/  UTCATOMSWS.FIND_AND_SET.ALIGN UP0, UR5, UR5 ;  /* 0x00000005000575e3 */ /* 0x000ea40008000800 */
[----:B--2---:R-:W-:-:S04]  /*0140*/  PLOP3.LUT P0, PT, PT, PT, UP0, 0x80, 0x8 ;  /* 0x000000000008781c */ /* 0x004fc80003f0f008 */
[----:B------:R-:W-:-:S04]  /*0150*/  SEL R2, RZ, 0xffffffff, !P0 ;  /* 0xffffffffff027807 */ /* 0x000fc80004000000 */
[----:B------:R-:W-:Y:S01]  /*0160*/  ISETP.NE.AND P0, PT, R2, RZ, PT ;  /* 0x000000ff0200720c */ /* 0x000fe20003f05270 */
[----:B------:R-:W-:-:S12]  /*0170*/  IMAD.U32 R2, RZ, RZ, UR5 ;  /* 0x00000005ff027e24 */ /* 0x000fd8000f8e00ff */
[----:B------:R-:W-:Y:S05]  /*0180*/  @P0 BRA `(.L_x_3) ;  /* 0x0000000000240947 */ /* 0x000fea0003800000 */
.L_x_4:
[----:B------:R-:W-:Y:S05]  /*0190*/  NANOSLEEP 0x64 ;  /* 0x000000640000795d */ /* 0x000fea0003800000 */
[----:B------:R-:W-:-:S05]  /*01a0*/  UMOV UR5, 0x2 ;  /* 0x0000000200057882 */ /* 0x000fca0000000000 */
[----:B------:R-:W-:Y:S04]  /*01b0*/  DEPBAR.LE SB2, 0x36 ;  /* 0x0000ad800000791a */ /* 0x000fe80000000000 */
[----:B------:R-:W2:Y:S02]  /*01c0*/  UTCATOMSWS.FIND_AND_SET.ALIGN UP0, UR5, UR5 ;  /* 0x00000005000575e3 */ /* 0x000ea40008000800 */
[----:B--2---:R-:W-:-:S04]  /*01d0*/  PLOP3.LUT P0, PT, PT, PT, UP0, 0x80, 0x8 ;  /* 0x000000000008781c */ /* 0x004fc80003f0f008 */
[----:B------:R-:W-:-:S04]  /*01e0*/  SEL R2, RZ, 0xffffffff, !P0 ;  /* 0xffffffffff027807 */ /* 0x000fc80004000000 */
[----:B------:R-:W-:Y:S01]  /*01f0*/  ISETP.NE.AND P0, PT, R2, RZ, PT ;  /* 0x000000ff0200720c */ /* 0x000fe20003f05270 */
[----:B------:R-:W-:-:S12]  /*0200*/  IMAD.U32 R2, RZ, RZ, UR5 ;  /* 0x00000005ff027e24 */ /* 0x000fd8000f8e00ff */
[----:B------:R-:W-:Y:S05]  /*0210*/  @!P0 BRA `(.L_x_4) ;  /* 0xfffffffc00dc8947 */ /* 0x000fea000383ffff */
.L_x_3:
[C---:B------:R-:W-:Y:S01]  /*0220*/  VIADD R4, R2.reuse, 0x10 ;  /* 0x0000001002047836 */ /* 0x040fe20000000000 */
[----:B------:R-:W-:Y:S01]  /*0230*/  UMOV UR5, 0x50 ;  /* 0x0000005000057882 */ /* 0x000fe20000000000 */
[----:B------:R-:W-:Y:S01]  /*0240*/  SHF.L.U32 R3, R3, R2, RZ ;  /* 0x0000000203037219 */ /* 0x000fe200000006ff */
[----:B------:R-:W-:Y:S01]  /*0250*/  ULEA UR5, UR6, UR5, 0x18 ;  /* 0x0000000506057291 */ /* 0x000fe2000f8ec0ff */
[----:B------:R-:W-:Y:S01]  /*0260*/  IMAD.SHL.U32 R2, R2, 0x20, RZ ;  /* 0x0000002002027824 */ /* 0x000fe200078e00ff */
[----:B------:R-:W-:-:S04]  /*0270*/  SHF.L.U32 R4, R5, R4, RZ ;  /* 0x0000000405047219 */ /* 0x000fc800000006ff */
[----:B------:R-:W-:-:S05]  /*0280*/  LOP3.LUT R3, R4, R3, RZ, 0xfc, !PT ;  /* 0x0000000304037212 */ /* 0x000fca00078efcff */
[----:B------:R2:W-:Y:S04]  /*0290*/  ATOMS.OR RZ, [UR5], R3 ;  /* 0x00000003ffff798c */ /* 0x0005e8000b000005 */
[----:B------:R2:W-:Y:S01]  /*02a0*/  STS [UR4], R2 ;  /* 0x00000002ff007988 */ /* 0x0005e20008000804 */
[----:B------:R-:W-:Y:S05]  /*02b0*/  BRA `(.L_x_2) ;  /* 0x0000000000107947 */ /* 0x000fea0003800000 */
.L_x_1:
[----:B------:R-:W-:Y:S01]  /*02c0*/  IMAD.MOV.U32 R3, RZ, RZ, -0x1 ;  /* 0xffffffffff037424 */ /* 0x000fe200078e00ff */
[----:B------:R-:W-:-:S04]  /*02d0*/  MOV R2, 0x300 ;  /* 0x0000030000027802 */ /* 0x000fc80000000f00 */
[----:B------:R2:W-:Y:S03]  /*02e0*/  STS [UR4], R3 ;  /* 0x00000003ff007988 */ /* 0x0005e60008000804 */
[----:B-12---:R-:W-:Y:S05]  /*02f0*/  CALL.REL.NOINC `($__internal_1_$__cuda_sm10x_tcgen05_guardrail_trap_phase_invalid_during_alloc) ;  /* 0x0000002800147944 */ /* 0x006fea0003c00000 */
.L_x_2:
[----:B------:R-:W-:Y:S05]  /*0300*/  WARPSYNC.ALL ;  /* 0x0000000000007948 */ /* 0x000fea0003800000 */
[----:B------:R-:W-:Y:S01]  /*0310*/  NOP ;  /* 0x0000000000007918 */ /* 0x000fe20000000000 */
.L_x_0:
[----:B------:R-:W3:Y:S08]  /*0320*/  S2UR UR4, SR_CgaCtaId ;  /* 0x00000000000479c3 */ /* 0x000ef00000008800 */
[----:B------:R-:W-:Y:S01]  /*0330*/  BAR.SYNC.DEFER_BLOCKING 0x0 ;  /* 0x0000000000007b1d */ /* 0x000fe20000010000 */
[----:B------:R-:W-:-:S05]  /*0340*/  LOP3.LUT R20, R0, 0xff, RZ, 0xc0, !PT ;  /* 0x000000ff00147812 */ /* 0x000fca00078ec0ff */
[----:B------:R-:W-:Y:S02]  /*0350*/  UMOV UR8, 0x400 ;  /* 0x0000040000087882 */ /* 0x000fe40000000000 */
[----:B--2---:R-:W2:Y:S08]  /*0360*/  LDC R3, c[0x0][0x398] ;  /* 0x0000e600ff037b82 */ /* 0x004eb00000000800 */
[----:B------:R-:W4:Y:S01]  /*0370*/  LDC R6, c[0x0][0x3a0] ;  /* 0x0000e800ff067b82 */ /* 0x000f220000000800 */
[----:B---3--:R-:W-:-:S07]  /*0380*/  ULEA UR8, UR4, UR8, 0x18 ;  /* 0x0000000804087291 */ /* 0x008fce000f8ec0ff */
[----:B------:R-:W3:Y:S02]  /*0390*/  S2UR UR9, SR_CTAID.Y ;  /* 0x00000000000979c3 */ /* 0x000ee40000002600 */
[----:B------:R-:W5:Y:S06]  /*03a0*/  LDS R4, [UR8] ;  /* 0x00000008ff047984 */ /* 0x000f6c0008000800 */
[----:B------:R-:W-:Y:S06]  /*03b0*/  BAR.SYNC.DEFER_BLOCKING 0x0 ;  /* 0x0000000000007b1d */ /* 0x000fec0000010000 */
[----:B------:R-:W-:Y:S05]  /*03c0*/  @P2 BRA `(.L_x_5) ;  /* 0x0000000000182947 */ /* 0x000fea0003800000 */
[----:B------:R-:W-:Y:S01]  /*03d0*/  ELECT P0, URZ, PT ;  /* 0x0000000000ff782f */ /* 0x000fe20003800000 */
[----:B------:R-:W-:Y:S01]  /*03e0*/  IMAD.MOV.U32 R2, RZ, RZ, 0x1 ;  /* 0x00000001ff027424 */ /* 0x000fe200078e00ff */
[----:B------:R-:W-:Y:S01]  /*03f0*/  UMOV UR5, 0x40 ;  /* 0x0000004000057882 */ /* 0x000fe20000000000 */
[----:B------:R-:W-:Y:S01]  /*0400*/  UVIRTCOUNT.DEALLOC.SMPOOL 0x80 ;  /* 0x000000800000784c */ /* 0x000fe20000000000 */
[----:B------:R-:W-:-:S09]  /*0410*/  ULEA UR5, UR4, UR5, 0x18 ;  /* 0x0000000504057291 */ /* 0x000fd2000f8ec0ff */
[----:B------:R5:W-:Y:S03]  /*0420*/  @P0 STS.U8 [UR5], R2 ;  /* 0x00000002ff000988 */ /* 0x000be60008000005 */
.L_x_5:
[----:B------:R-:W5:Y:S01]  /*0430*/  S2UR UR4, SR_CTAID.Z ;  /* 0x00000000000479c3 */ /* 0x000f620000002700 */
[----:B------:R-:W4:Y:S01]  /*0440*/  LDCU UR5, c[0x0][0x370] ;  /* 0x00006e00ff0577ac */ /* 0x000f220008000800 */
[C---:B------:R-:W-:Y:S01]  /*0450*/  ISETP.GE.U32.AND P0, PT, R20.reuse, 0x20, PT ;  /* 0x000000201400780c */ /* 0x040fe20003f06070 */
[----:B--2--5:R-:W-:Y:S01]  /*0460*/  VIADD R2, R3, 0xffffffff ;  /* 0xffffffff03027836 */ /* 0x024fe20000000000 */
[C---:B------:R-:W-:Y:S01]  /*0470*/  ISETP.NE.U32.AND P3, PT, R20.reuse, RZ, PT ;  /* 0x000000ff1400720c */ /* 0x040fe20003f65070 */
[----:B------:R-:W2:Y:S01]  /*0480*/  LDCU UR6, c[0x0][0x374] ;  /* 0x00006e80ff0677ac */ /* 0x000ea20008000800 */
[----:B------:R-:W-:Y:S01]  /*0490*/  LEA R7, R20, UR8, 0x2 ;  /* 0x0000000814077c11 */ /* 0x000fe2000f8e10ff */
[----:B----4-:R-:W-:Y:S01]  /*04a0*/  VIADD R11, R6, 0xffffffff ;  /* 0xffffffff060b7836 */ /* 0x010fe20000000000 */
[----:B------:R-:W4:Y:S01]  /*04b0*/  S2UR UR7, SR_CTAID.X ;  /* 0x00000000000779c3 */ /* 0x000f220000002500 */
[----:B------:R-:W5:Y:S01]  /*04c0*/  LDCU.64 UR20, c[0x0][0x3c0] ;  /* 0x00007800ff1477ac */ /* 0x000f620008000a00 */
[----:B------:R-:W-:Y:S01]  /*04d0*/  R2UR UR23, R4 ;  /* 0x00000000041772ca */ /* 0x000fe200000e0000 */
[----:B------:R-:W-:Y:S04]  /*04e0*/  BSSY.RECONVERGENT B0, `(.L_x_6) ;  /* 0x0000011000007945 */ /* 0x000fe80003800200 */
[----:B------:R3:W-:Y:S01]  /*04f0*/  @!P0 STS [R7], RZ ;  /* 0x000000ff07008388 */ /* 0x0007e20000000800 */
[----:B------:R-:W-:-:S03]  /*0500*/  NOP ;  /* 0x0000000000007918 */ /* 0x000fc60000000000 */
[----:B------:R3:W-:Y:S02]  /*0510*/  @!P3 STS [UR8+0x24], R2 ;  /* 0x00002402ff00b988 */ /* 0x0007e40008000808 */
[----:B--23--:R-:W-:Y:S02]  /*0520*/  UIMAD UR4, UR4, UR6, UR9 ;  /* 0x00000006040472a4 */ /* 0x00cfe4000f8e0209 */
[----:B------:R2:W-:Y:S02]  /*0530*/  @!P3 STS [UR8+0x20], R11 ;  /* 0x0000200bff00b988 */ /* 0x0005e40008000808 */
[----:B----4-:R-:W-:-:S04]  /*0540*/  UIMAD UR4, UR4, UR5, UR7 ;  /* 0x00000005040472a4 */ /* 0x010fc8000f8e0207 */
[----:B------:R-:W-:-:S04]  /*0550*/  UIMAD UR4, UR4, 0x180, URZ ;  /* 0x00000180040478a4 */ /* 0x000fc8000f8e02ff */
[----:B-----5:R-:W-:-:S04]  /*0560*/  UIADD3 UR24, UP0, UPT, UR4, UR20, URZ ;  /* 0x0000001404187290 */ /* 0x020fc8000ff1e0ff */
[----:B------:R-:W-:Y:S01]  /*0570*/  ULEA.HI.X.SX32 UR25, UR4, UR21, 0x1, UP0 ;  /* 0x0000001504197291 */ /* 0x000fe200080f0eff */
[----:B--2---:R-:W-:Y:S11]  /*0580*/  @P3 BRA `(.L_x_7) ;  /* 0x0000000000183947 */ /* 0x004ff60003800000 */
[----:B------:R-:W2:Y:S01]  /*0590*/  LDS R3, [UR8+0x8] ;  /* 0x00000808ff037984 */ /* 0x000ea20008000800 */
[----:B------:R-:W3:Y:S01]  /*05a0*/  LDC.64 R8, c[0x0][0x380] ;  /* 0x0000e000ff087b82 */ /* 0x000ee20000000a00 */
[----:B------:R-:W-:Y:S02]  /*05b0*/  IMAD.MOV.U32 R4, RZ, RZ, 0x70 ;  /* 0x00000070ff047424 */ /* 0x000fe400078e00ff */
[----:B---3--:R3:W-:Y:S03]  /*05c0*/  STS.64 [UR8], R8 ;  /* 0x00000008ff007988 */ /* 0x0087e60008000a08 */
[----:B--2---:R-:W-:-:S05]  /*05d0*/  LOP3.LUT R3, R3, 0x10, R4, 0xd8, !PT ;  /* 0x0000001003037812 */ /* 0x004fca00078ed804 */
[----:B------:R3:W-:Y:S02]  /*05e0*/  STS [UR8+0x8], R3 ;  /* 0x00000803ff007988 */ /* 0x0007e40008000808 */
.L_x_7:
[----:B------:R-:W-:Y:S05]  /*05f0*/  BSYNC.RECONVERGENT B0 ;  /* 0x0000000000007941 */ /* 0x000fea0003800200 */
.L_x_6:
[----:B------:R-:W-:Y:S04]  /*0600*/  BSSY.RECONVERGENT B0, `(.L_x_8) ;  /* 0x000000a000007945 */ /* 0x000fe80003800200 */
[----:B------:R-:W-:Y:S05]  /*0610*/  @P3 BRA `(.L_x_9) ;  /* 0x0000000000203947 */ /* 0x000fea0003800000 */
[----:B---3--:R-:W2:Y:S01]  /*0620*/  LDS R3, [UR8+0x34] ;  /* 0x00003408ff037984 */ /* 0x008ea20008000800 */
[----:B------:R-:W-:Y:S02]  /*0630*/  IMAD.MOV.U32 R4, RZ, RZ, 0x3f000000 ;  /* 0x3f000000ff047424 */ /* 0x000fe400078e00ff */
[----:B------:R-:W-:Y:S01]  /*0640*/  @!P3 IMAD.MOV.U32 R5, RZ, RZ, 0x3f ;  /* 0x0000003fff05b424 */ /* 0x000fe200078e00ff */
[----:B------:R-:W3:Y:S02]  /*0650*/  @!P3 LDS R8, [UR8+0x38] ;  /* 0x00003808ff08b984 */ /* 0x000ee40008000800 */
[----:B--2---:R-:W-:Y:S02]  /*0660*/  LOP3.LUT R3, R3, 0xff000000, R4, 0xb8, !PT ;  /* 0xff00000003037812 */ /* 0x004fe400078eb804 */
[----:B---3--:R-:W-:-:S03]  /*0670*/  @!P3 LOP3.LUT R4, R8, 0xff, R5, 0xb8, !PT ;  /* 0x000000ff0804b812 */ /* 0x008fc600078eb805 */
[----:B------:R2:W-:Y:S04]  /*0680*/  STS [UR8+0x34], R3 ;  /* 0x00003403ff007988 */ /* 0x0005e80008000808 */
[----:B------:R2:W-:Y:S02]  /*0690*/  @!P3 STS [UR8+0x38], R4 ;  /* 0x00003804ff00b988 */ /* 0x0005e40008000808 */
.L_x_9:
[----:B------:R-:W-:Y:S05]  /*06a0*/  BSYNC.RECONVERGENT B0 ;  /* 0x0000000000007941 */ /* 0x000fea0003800200 */
.L_x_8:
[----:B------:R-:W-:Y:S04]  /*06b0*/  BSSY.RECONVERGENT B0, `(.L_x_10) ;  /* 0x000000e000007945 */ /* 0x000fe80003800200 */
[----:B------:R-:W-:Y:S05]  /*06c0*/  @P3 BRA `(.L_x_11) ;  /* 0x0000000000303947 */ /* 0x000fea0003800000 */
[----:B--2---:R-:W2:Y:S01]  /*06d0*/  LDS R4, [UR8+0x34] ;  /* 0x00003408ff047984 */ /* 0x004ea20008000800 */
[----:B------:R-:W4:Y:S03]  /*06e0*/  LDC.64 R12, c[0x0][0x3a8] ;  /* 0x0000ea00ff0c7b82 */ /* 0x000f260000000a00 */
[----:B---3--:R-:W3:Y:S01]  /*06f0*/  LDS R3, [UR8+0x1c] ;  /* 0x00001c08ff037984 */ /* 0x008ee20008000800 */
[C---:B----4-:R-:W-:Y:S01]  /*0700*/  SHF.L.U64.HI R8, R12.reuse, 0x1, R13 ;  /* 0x000000010c087819 */ /* 0x050fe2000001020d */
[----:B------:R-:W-:-:S03]  /*0710*/  IMAD.SHL.U32 R5, R12, 0x2, RZ ;  /* 0x000000020c057824 */ /* 0x000fc600078e00ff */
[--C-:B------:R-:W-:Y:S02]  /*0720*/  SHF.R.U32.HI R10, RZ, 0x4, R8.reuse ;  /* 0x00000004ff0a7819 */ /* 0x100fe40000011608 */
[----:B------:R-:W-:-:S05]  /*0730*/  SHF.R.U64 R5, R5, 0x4, R8 ;  /* 0x0000000405057819 */ /* 0x000fca0000001208 */
[----:B------:R4:W-:Y:S01]  /*0740*/  STS [UR8+0xc], R5 ;  /* 0x00000c05ff007988 */ /* 0x0009e20008000808 */
[----:B--2---:R-:W-:Y:S02]  /*0750*/  LOP3.LUT R4, R4, 0x7, RZ, 0xb8, !PT ;  /* 0x0000000704047812 */ /* 0x004fe400078eb8ff */
[----:B---3--:R-:W-:-:S03]  /*0760*/  LOP3.LUT R3, R3, 0xf, R10, 0xb8, !PT ;  /* 0x0000000f03037812 */ /* 0x008fc600078eb80a */
[----:B------:R4:W-:Y:S04]  /*0770*/  STS [UR8+0x34], R4 ;  /* 0x00003404ff007988 */ /* 0x0009e80008000808 */
[----:B------:R4:W-:Y:S02]  /*0780*/  STS [UR8+0x1c], R3 ;  /* 0x00001c03ff007988 */ /* 0x0009e40008000808 */
.L_x_11:
[----:B------:R-:W-:Y:S05]  /*0790*/  BSYNC.RECONVERGENT B0 ;  /* 0x0000000000007941 */ /* 0x000fea0003800200 */
.L_x_10:
[----:B------:R-:W-:Y:S04]  /*07a0*/  BSSY.RECONVERGENT B1, `(.L_x_12) ;  /* 0x000001a000017945 */ /* 0x000fe80003800200 */
[----:B------:R-:W-:Y:S04]  /*07b0*/  BSSY.RELIABLE B0, `(.L_x_13) ;  /* 0x0000015000007945 */ /* 0x000fe80003800100 */
[----:B------:R-:W-:Y:S05]  /*07c0*/  @P3 BRA `(.L_x_14) ;  /* 0x0000000000203947 */ /* 0x000fea0003800000 */
[----:B--234-:R-:W2:Y:S02]  /*07d0*/  LDS R3, [UR8+0x34] ;  /* 0x00003408ff037984 */ /* 0x01cea40008000800 */
[----:B--2---:R-:W-:-:S05]  /*07e0*/  LOP3.LUT R3, R3, 0x38, RZ, 0xb8, !PT ;  /* 0x0000003803037812 */ /* 0x004fca00078eb8ff */
[----:B------:R2:W-:Y:S01]  /*07f0*/  STS [UR8+0x34], R3 ;  /* 0x00003403ff007988 */ /* 0x0005e20008000808 */
[----:B------:R-:W-:Y:S05]  /*0800*/  @P3 BRA `(.L_x_15) ;  /* 0x0000000000203947 */ /* 0x000fea0003800000 */
[----:B--2---:R-:W2:Y:S01]  /*0810*/  LDS R3, [UR8+0x8] ;  /* 0x00000808ff037984 */ /* 0x004ea20008000800 */
[----:B------:R-:W-:-:S05]  /*0820*/  IMAD.MOV.U32 R4, RZ, RZ, 0x780 ;  /* 0x00000780ff047424 */ /* 0x000fca00078e00ff */
[----:B--2---:R-:W-:-:S05]  /*0830*/  LOP3.LUT R3, R3, 0x500, R4, 0xd8, !PT ;  /* 0x0000050003037812 */ /* 0x004fca00078ed804 */
[----:B------:R5:W-:Y:S02]  /*0840*/  STS [UR8+0x8], R3 ;  /* 0x00000803ff007988 */ /* 0x000be40008000808 */
.L_x_14:
[----:B------:R-:W-:Y:S05]  /*0850*/  @P3 BRA `(.L_x_16) ;  /* 0x0000000000283947 */ /* 0x000fea0003800000 */
[----:B--2345:R-:W2:Y:S02]  /*0860*/  LDS R3, [UR8+0x8] ;  /* 0x00000808ff037984 */ /* 0x03cea40008000800 */
[----:B--2---:R-:W-:-:S05]  /*0870*/  LOP3.LUT R3, R3, 0x1800, RZ, 0xb8, !PT ;  /* 0x0000180003037812 */ /* 0x004fca00078eb8ff */
[----:B------:R3:W-:Y:S02]  /*0880*/  STS [UR8+0x8], R3 ;  /* 0x00000803ff007988 */ /* 0x0007e40008000808 */
.L_x_15:
[----:B------:R-:W-:Y:S05]  /*0890*/  @P3 BREAK.RELIABLE B0 ;  /* 0x0000000000003942 */ /* 0x000fea0003800100 */
[----:B------:R-:W-:Y:S05]  /*08a0*/  @P3 BRA `(.L_x_17) ;  /* 0x0000000000243947 */ /* 0x000fea0003800000 */
[----:B------:R-:W4:Y:S01]  /*08b0*/  LDS R4, [UR8+0x8] ;  /* 0x00000808ff047984 */ /* 0x000f220008000800 */
[----:B--23--:R-:W-:-:S05]  /*08c0*/  IMAD.MOV.U32 R3, RZ, RZ, 0x6000 ;  /* 0x00006000ff037424 */ /* 0x00cfca00078e00ff */
[----:B----4-:R-:W-:-:S04]  /*08d0*/  LOP3.LUT R3, R4, 0x6000, R3, 0xd8, !PT ;  /* 0x0000600004037812 */ /* 0x010fc800078ed803 */
[----:B------:R-:W-:-:S05]  /*08e0*/  LOP3.LUT R3, R3, 0x400000, RZ, 0xb8, !PT ;  /* 0x0040000003037812 */ /* 0x000fca00078eb8ff */
[----:B------:R2:W-:Y:S02]  /*08f0*/  STS [UR8+0x8], R3 ;  /* 0x00000803ff007988 */ /* 0x0005e40008000808 */
.L_x_16:
[----:B------:R-:W-:Y:S05]  /*0900*/  BSYNC.RELIABLE B0 ;  /* 0x0000000000007941 */ /* 0x000fea0003800100 */
.L_x_13:
[----:B--2345:R-:W2:Y:S02]  /*0910*/  @!P3 LDS R3, [UR8+0x8] ;  /* 0x00000808ff03b984 */ /* 0x03cea40008000800 */
[----:B--2---:R-:W-:-:S05]  /*0920*/  @!P3 LOP3.LUT R3, R3, 0x8000, RZ, 0xb8, !PT ;  /* 0x000080000303b812 */ /* 0x004fca00078eb8ff */
[----:B------:R4:W-:Y:S02]  /*0930*/  @!P3 STS [UR8+0x8], R3 ;  /* 0x00000803ff00b988 */ /* 0x0009e40008000808 */
.L_x_17:
[----:B------:R-:W-:Y:S05]  /*0940*/  BSYNC.RECONVERGENT B1 ;  /* 0x0000000000017941 */ /* 0x000fea0003800200 */
.L_x_12:
[----:B------:R-:W-:Y:S05]  /*0950*/  WARPSYNC.ALL ;  /* 0x0000000000007948 */ /* 0x000fea0003800000 */
[----:B------:R-:W-:Y:S01]  /*0960*/  NOP ;  /* 0x0000000000007918 */ /* 0x000fe20000000000 */
[----:B--234-:R-:W2:Y:S02]  /*0970*/  LDC R3, c[0x0][0x39c] ;  /* 0x0000e700ff037b82 */ /* 0x01cea40000000800 */
[----:B--2---:R-:W-:Y:S01]  /*0980*/  VIADD R3, R3, 0xffffffff ;  /* 0xffffffff03037836 */ /* 0x004fe20000000000 */
[----:B------:R-:W-:Y:S06]  /*0990*/  @P0 BRA `(.L_x_18) ;  /* 0x0000000000300947 */ /* 0x000fec0003800000 */
[----:B------:R-:W2:Y:S01]  /*09a0*/  S2R R4, SR_LANEID ;  /* 0x0000000000047919 */ /* 0x000ea20000000000 */
[----:B------:R-:W-:Y:S05]  /*09b0*/  WARPSYNC.ALL ;  /* 0x0000000000007948 */ /* 0x000fea0003800000 */
[----:B------:R-:W-:Y:S01]  /*09c0*/  NOP ;  /* 0x0000000000007918 */ /* 0x000fe20000000000 */
[----:B--2---:R-:W-:-:S05]  /*09d0*/  IMAD.SHL.U32 R8, R4, 0x4, RZ ;  /* 0x0000000404087824 */ /* 0x004fca00078e00ff */
[----:B------:R-:W2:Y:S01]  /*09e0*/  LDS R9, [R8+UR8] ;  /* 0x0000000808097984 */ /* 0x000ea20008000800 */
[----:B------:R-:W-:-:S05]  /*09f0*/  IADD3 R4, P1, PT, R8, UR24, RZ ;  /* 0x0000001808047c10 */ /* 0x000fca000ff3e0ff */
[----:B------:R-:W-:-:S05]  /*0a00*/  IMAD.X R5, RZ, RZ, UR25, P1 ;  /* 0x00000019ff057e24 */ /* 0x000fca00088e06ff */
[----:B--2---:R2:W3:Y:S01]  /*0a10*/  ATOMG.E.EXCH.STRONG.GPU PT, RZ, [R4], R9 ;  /* 0x0000000904ff73a8 */ /* 0x0044e200041ee100 */
[----:B------:R-:W-:-:S04]  /*0a20*/  DEPBAR {5,4,3,2,1,0} ;  /* 0x0000003f0000791a */ /* 0x000fc80000000000 */
[----:B------:R-:W4:Y:S02]  /*0a30*/  CCTL.E.C.LDCU.IV.DEEP [UR24] ;  /* 0x0000000018007540 */ /* 0x000f240009c08000 */
[----:B----4-:R2:W-:Y:S01]  /*0a40*/  UTMACCTL.IV [UR24] ;  /* 0x00000000180079b9 */ /* 0x0105e20008000000 */
[----:B------:R-:W-:Y:S01]  /*0a50*/  NOP ;  /* 0x0000000000007918 */ /* 0x000fe20000000000 */
.L_x_18:
[----:B------:R-:W-:Y:S05]  /*0a60*/  @P0 BRA `(.L_x_19) ;  /* 0x00000000000c0947 */ /* 0x000fea0003800000 */
[----:B------:R0:W-:Y:S01]  /*0a70*/  UTMACMDFLUSH ;  /* 0x00000000000079b7 */ /* 0x0001e20000000000 */
[----:B------:R-:W-:Y:S05]  /*0a80*/  @P0 BRA `(.L_x_19) ;  /* 0x0000000000040947 */ /* 0x000fea0003800000 */
[----:B------:R-:W-:-:S04]  /*0a90*/  DEPBAR.LE SB0, 0x0 ;  /* 0x000080000000791a */ /* 0x000fc80000000000 */
.L_x_19:
[----:B------:R-:W-:Y:S05]  /*0aa0*/  WARPSYNC.ALL ;  /* 0x0000000000007948 */ /* 0x000fea0003800000 */
[----:B------:R-:W-:Y:S01]  /*0ab0*/  NOP ;  /* 0x0000000000007918 */ /* 0x000fe20000000000 */
[----:B---3--:R-:W-:Y:S06]  /*0ac0*/  BAR.SYNC.DEFER_BLOCKING 0x0 ;  /* 0x0000000000007b1d */ /* 0x008fec0000010000 */
[----:B------:R-:W-:Y:S02]  /*0ad0*/  BSSY.RECONVERGENT B1, `(.L_x_20) ;  /* 0x000000b000017945 */ /* 0x000fe40003800200 */
[----:B------:R-:W-:Y:S06]  /*0ae0*/  BAR.SYNC.DEFER_BLOCKING 0x0 ;  /* 0x0000000000007b1d */ /* 0x000fec0000010000 */
[----:B------:R3:W-:Y:S01]  /*0af0*/  @!P0 STS [R7], RZ ;  /* 0x000000ff07008388 */ /* 0x0007e20000000800 */
[----:B------:R-:W-:Y:S01]  /*0b00*/  NOP ;  /* 0x0000000000007918 */ /* 0x000fe20000000000 */
[----:B------:R-:W-:Y:S05]  /*0b10*/  @P3 BRA `(.L_x_21) ;  /* 0x0000000000183947 */ /* 0x000fea0003800000 */
[----:B--2---:R-:W2:Y:S01]  /*0b20*/  LDS R4, [UR8+0x8] ;  /* 0x00000808ff047984 */ /* 0x004ea20008000800 */
[----:B------:R-:W4:Y:S01]  /*0b30*/  LDC.64 R8, c[0x0][0x388] ;  /* 0x0000e200ff087b82 */ /* 0x000f220000000a00 */
[----:B------:R-:W-:Y:S02]  /*0b40*/  IMAD.MOV.U32 R5, RZ, RZ, 0x70 ;  /* 0x00000070ff057424 */ /* 0x000fe400078e00ff */
[----:B----4-:R4:W-:Y:S03]  /*0b50*/  STS.64 [UR8], R8 ;  /* 0x00000008ff007988 */ /* 0x0109e60008000a08 */
[----:B--2---:R-:W-:-:S05]  /*0b60*/  LOP3.LUT R4, R4, 0x10, R5, 0xd8, !PT ;  /* 0x0000001004047812 */ /* 0x004fca00078ed805 */
[----:B------:R4:W-:Y:S02]  /*0b70*/  STS [UR8+0x8], R4 ;  /* 0x00000804ff007988 */ /* 0x0009e40008000808 */
.L_x_21:
[----:B--2---:R-:W-:Y:S05]  /*0b80*/  BSYNC.RECONVERGENT B1 ;  /* 0x0000000000017941 */ /* 0x004fea0003800200 */
.L_x_20:
[----:B------:R-:W-:Y:S04]  /*0b90*/  BSSY.RECONVERGENT B1, `(.L_x_22) ;  /* 0x000000a000017945 */ /* 0x000fe80003800200 */
[----:B------:R-:W-:Y:S05]  /*0ba0*/  @P3 BRA `(.L_x_23) ;  /* 0x0000000000203947 */ /* 0x000fea0003800000 */
[----:B----4-:R-:W2:Y:S01]  /*0bb0*/  LDS R4, [UR8+0x34] ;  /* 0x00003408ff047984 */ /* 0x010ea20008000800 */
[----:B------:R-:W-:Y:S02]  /*0bc0*/  IMAD.MOV.U32 R9, RZ, RZ, 0x3f000000 ;  /* 0x3f000000ff097424 */ /* 0x000fe400078e00ff */
[----:B------:R-:W-:Y:S01]  /*0bd0*/  @!P3 IMAD.MOV.U32 R8, RZ, RZ, 0x3f ;  /* 0x0000003fff08b424 */ /* 0x000fe200078e00ff */
[----:B------:R-:W4:Y:S02]  /*0be0*/  @!P3 LDS R5, [UR8+0x38] ;  /* 0x00003808ff05b984 */ /* 0x000f240008000800 */
[----:B--2---:R-:W-:Y:S02]  /*0bf0*/  LOP3.LUT R4, R4, 0xff000000, R9, 0xb8, !PT ;  /* 0xff00000004047812 */ /* 0x004fe400078eb809 */
[----:B----4-:R-:W-:-:S03]  /*0c00*/  @!P3 LOP3.LUT R5, R5, 0xff, R8, 0xb8, !PT ;  /* 0x000000ff0505b812 */ /* 0x010fc600078eb808 */
[----:B------:R2:W-:Y:S04]  /*0c10*/  STS [UR8+0x34], R4 ;  /* 0x00003404ff007988 */ /* 0x0005e80008000808 */
[----:B------:R2:W-:Y:S02]  /*0c20*/  @!P3 STS [UR8+0x38], R5 ;  /* 0x00003805ff00b988 */ /* 0x0005e40008000808 */
.L_x_23:
[----:B------:R-:W-:Y:S05]  /*0c30*/  BSYNC.RECONVERGENT B1 ;  /* 0x0000000000017941 */ /* 0x000fea0003800200 */
.L_x_22:
[----:B------:R-:W-:Y:S04]  /*0c40*/  BSSY.RECONVERGENT B1, `(.L_x_24) ;  /* 0x0000004000017945 */ /* 0x000fe80003800200 */
[----:B------:R-:W-:Y:S05]  /*0c50*/  @P3 BRA `(.L_x_25) ;  /* 0x0000000000083947 */ /* 0x000fea0003800000 */
[----:B------:R5:W-:Y:S04]  /*0c60*/  STS [UR8+0x24], R11 ;  /* 0x0000240bff007988 */ /* 0x000be80008000808 */
[----:B------:R5:W-:Y:S02]  /*0c70*/  STS [UR8+0x20], R3 ;  /* 0x00002003ff007988 */ /* 0x000be40008000808 */
.L_x_25:
[----:B------:R-:W-:Y:S05]  /*0c80*/  BSYNC.RECONVERGENT B1 ;  /* 0x0000000000017941 */ /* 0x000fea0003800200 */
.L_x_24:
[----:B------:R-:W-:Y:S04]  /*0c90*/  BSSY.RECONVERGENT B1, `(.L_x_26) ;  /* 0x000000e000017945 */ /* 0x000fe80003800200 */
[----:B------:R-:W-:Y:S05]  /*0ca0*/  @P3 BRA `(.L_x_27) ;  /* 0x0000000000303947 */ /* 0x000fea0003800000 */
[----:B--2---:R-:W2:Y:S01]  /*0cb0*/  LDS R5, [UR8+0x34] ;  /* 0x00003408ff057984 */ /* 0x004ea20008000800 */
[----:B----4-:R-:W4:Y:S03]  /*0cc0*/  LDC.64 R8, c[0x0][0x3b0] ;  /* 0x0000ec00ff087b82 */ /* 0x010f260000000a00 */
[----:B------:R-:W3:Y:S01]  /*0cd0*/  LDS R4, [UR8+0x1c] ;  /* 0x00001c08ff047984 */ /* 0x000ee20008000800 */
[C---:B----4-:R-:W-:Y:S01]  /*0ce0*/  SHF.L.U64.HI R9, R8.reuse, 0x1, R9 ;  /* 0x0000000108097819 */ /* 0x050fe20000010209 */
[----:B------:R-:W-:-:S03]  /*0cf0*/  IMAD.SHL.U32 R8, R8, 0x2, RZ ;  /* 0x0000000208087824 */ /* 0x000fc600078e00ff */
[--C-:B-----5:R-:W-:Y:S02]  /*0d00*/  SHF.R.U32.HI R11, RZ, 0x4, R9.reuse ;  /* 0x00000004ff0b7819 */ /* 0x120fe40000011609 */
[----:B------:R-:W-:-:S05]  /*0d10*/  SHF.R.U64 R8, R8, 0x4, R9 ;  /* 0x0000000408087819 */ /* 0x000fca0000001209 */
[----:B------:R4:W-:Y:S01]  /*0d20*/  STS [UR8+0xc], R8 ;  /* 0x00000c08ff007988 */ /* 0x0009e20008000808 */
[----:B--2---:R-:W-:Y:S02]  /*0d30*/  LOP3.LUT R5, R5, 0x7, RZ, 0xb8, !PT ;  /* 0x0000000705057812 */ /* 0x004fe400078eb8ff */
[----:B---3--:R-:W-:-:S03]  /*0d40*/  LOP3.LUT R4, R4, 0xf, R11, 0xb8, !PT ;  /* 0x0000000f04047812 */ /* 0x008fc600078eb80b */
[----:B------:R4:W-:Y:S04]  /*0d50*/  STS [UR8+0x34], R5 ;  /* 0x00003405ff007988 */ /* 0x0009e80008000808 */
[----:B------:R4:W-:Y:S02]  /*0d60*/  STS [UR8+0x1c], R4 ;  /* 0x00001c04ff007988 */ /* 0x0009e40008000808 */
.L_x_27:
[----:B------:R-:W-:Y:S05]  /*0d70*/  BSYNC.RECONVERGENT B1 ;  /* 0x0000000000017941 */ /* 0x000fea0003800200 */
.L_x_26:
[----:B------:R-:W-:Y:S04]  /*0d80*/  BSSY.RECONVERGENT B2, `(.L_x_28) ;  /* 0x000001a000027945 */ /* 0x000fe80003800200 */
[----:B------:R-:W-:Y:S04]  /*0d90*/  BSSY.RELIABLE B1, `(.L_x_29) ;  /* 0x0000015000017945 */ /* 0x000fe80003800100 */
[----:B------:R-:W-:Y:S05]  /*0da0*/  @P3 BRA `(.L_x_30) ;  /* 0x0000000000203947 */ /* 0x000fea0003800000 */
[----:B--2-4-:R-:W2:Y:S02]  /*0db0*/  LDS R4, [UR8+0x34] ;  /* 0x00003408ff047984 */ /* 0x014ea40008000800 */
[----:B--2---:R-:W-:-:S05]  /*0dc0*/  LOP3.LUT R4, R4, 0x38, RZ, 0xb8, !PT ;  /* 0x0000003804047812 */ /* 0x004fca00078eb8ff */
[----:B------:R2:W-:Y:S01]  /*0dd0*/  STS [UR8+0x34], R4 ;  /* 0x00003404ff007988 */ /* 0x0005e20008000808 */
[----:B------:R-:W-:Y:S05]  /*0de0*/  @P3 BRA `(.L_x_31) ;  /* 0x0000000000203947 */ /* 0x000fea0003800000 */
[----:B--2---:R-:W2:Y:S01]  /*0df0*/  LDS R4, [UR8+0x8] ;  /* 0x00000808ff047984 */ /* 0x004ea20008000800 */
[----:B------:R-:W-:-:S05]  /*0e00*/  IMAD.MOV.U32 R5, RZ, RZ, 0x780 ;  /* 0x00000780ff057424 */ /* 0x000fca00078e00ff */
[----:B--2---:R-:W-:-:S05]  /*0e10*/  LOP3.LUT R4, R4, 0x500, R5, 0xd8, !PT ;  /* 0x0000050004047812 */ /* 0x004fca00078ed805 */
[----:B------:R2:W-:Y:S02]  /*0e20*/  STS [UR8+0x8], R4 ;  /* 0x00000804ff007988 */ /* 0x0005e40008000808 */
.L_x_30:
[----:B------:R-:W-:Y:S05]  /*0e30*/  @P3 BRA `(.L_x_32) ;  /* 0x0000000000283947 */ /* 0x000fea0003800000 */
[----:B--2-4-:R-:W2:Y:S02]  /*0e40*/  LDS R4, [UR8+0x8] ;  /* 0x00000808ff047984 */ /* 0x014ea40008000800 */
[----:B--2---:R-:W-:-:S05]  /*0e50*/  LOP3.LUT R4, R4, 0x1800, RZ, 0xb8, !PT ;  /* 0x0000180004047812 */ /* 0x004fca00078eb8ff */
[----:B------:R4:W-:Y:S02]  /*0e60*/  STS [UR8+0x8], R4 ;  /* 0x00000804ff007988 */ /* 0x0009e40008000808 */
.L_x_31:
[----:B------:R-:W-:Y:S05]  /*0e70*/  @P3 BREAK.RELIABLE B1 ;  /* 0x0000000000013942 */ /* 0x000fea0003800100 */
[----:B------:R-:W-:Y:S05]  /*0e80*/  @P3 BRA `(.L_x_33) ;  /* 0x0000000000243947 */ /* 0x000fea0003800000 */
[----:B--2-4-:R-:W2:Y:S01]  /*0e90*/  LDS R4, [UR8+0x8] ;  /* 0x00000808ff047984 */ /* 0x014ea20008000800 */
[----:B------:R-:W-:-:S05]  /*0ea0*/  IMAD.MOV.U32 R5, RZ, RZ, 0x6000 ;  /* 0x00006000ff057424 */ /* 0x000fca00078e00ff */
[----:B--2---:R-:W-:-:S04]  /*0eb0*/  LOP3.LUT R4, R4, 0x6000, R5, 0xd8, !PT ;  /* 0x0000600004047812 */ /* 0x004fc800078ed805 */
[----:B------:R-:W-:-:S05]  /*0ec0*/  LOP3.LUT R4, R4, 0x400000, RZ, 0xb8, !PT ;  /* 0x0040000004047812 */ /* 0x000fca00078eb8ff */
[----:B------:R2:W-:Y:S02]  /*0ed0*/  STS [UR8+0x8], R4 ;  /* 0x00000804ff007988 */ /* 0x0005e40008000808 */
.L_x_32:
[----:B------:R-:W-:Y:S05]  /*0ee0*/  BSYNC.RELIABLE B1 ;  /* 0x0000000000017941 */ /* 0x000fea0003800100 */
.L_x_29:
[----:B--2-4-:R-:W2:Y:S02]  /*0ef0*/  @!P3 LDS R4, [UR8+0x8] ;  /* 0x00000808ff04b984 */ /* 0x014ea40008000800 */
[----:B--2---:R-:W-:-:S05]  /*0f00*/  @!P3 LOP3.LUT R4, R4, 0x8000, RZ, 0xb8, !PT ;  /* 0x000080000404b812 */ /* 0x004fca00078eb8ff */
[----:B------:R2:W-:Y:S02]  /*0f10*/  @!P3 STS [UR8+0x8], R4 ;  /* 0x00000804ff00b988 */ /* 0x0005e40008000808 */
.L_x_33:
[----:B------:R-:W-:Y:S05]  /*0f20*/  BSYNC.RECONVERGENT B2 ;  /* 0x0000000000027941 */ /* 0x000fea0003800200 */
.L_x_28:
[----:B------:R-:W-:Y:S05]  /*0f30*/  WARPSYNC.ALL ;  /* 0x0000000000007948 */ /* 0x000fea0003800000 */
[----:B------:R-:W-:Y:S01]  /*0f40*/  NOP ;  /* 0x0000000000007918 */ /* 0x000fe20000000000 */
[----:B------:R-:W-:-:S04]  /*0f50*/  UIADD3 UR5, UPT, UPT, UR4, 0x80, URZ ;  /* 0x0000008004057890 */ /* 0x000fc8000fffe0ff */
[----:B------:R-:W-:-:S04]  /*0f60*/  UIADD3 UR26, UP0, UPT, UR5, UR20, URZ ;  /* 0x00000014051a7290 */ /* 0x000fc8000ff1e0ff */
[----:B------:R-:W-:Y:S01]  /*0f70*/  ULEA.HI.X.SX32 UR27, UR5, UR21, 0x1, UP0 ;  /* 0x00000015051b7291 */ /* 0x000fe200080f0eff */
[----:B------:R-:W-:Y:S11]  /*0f80*/  @P0 BRA `(.L_x_34) ;  /* 0x0000000000300947 */ /* 0x000ff60003800000 */
[----:B--2-4-:R-:W2:Y:S01]  /*0f90*/  S2R R4, SR_LANEID ;  /* 0x0000000000047919 */ /* 0x014ea20000000000 */
[----:B------:R-:W-:Y:S05]  /*0fa0*/  WARPSYNC.ALL ;  /* 0x0000000000007948 */ /* 0x000fea0003800000 */
[----:B------:R-:W-:Y:S01]  /*0fb0*/  NOP ;  /* 0x0000000000007918 */ /* 0x000fe20000000000 */
[----:B--2---:R-:W-:-:S05]  /*0fc0*/  IMAD.SHL.U32 R8, R4, 0x4, RZ ;  /* 0x0000000404087824 */ /* 0x004fca00078e00ff */
[----:B------:R-:W2:Y:S01]  /*0fd0*/  LDS R9, [R8+UR8] ;  /* 0x0000000808097984 */ /* 0x000ea20008000800 */
[----:B------:R-:W-:-:S05]  /*0fe0*/  IADD3 R4, P1, PT, R8, UR26, RZ ;  /* 0x0000001a08047c10 */ /* 0x000fca000ff3e0ff */
[----:B------:R-:W-:-:S05]  /*0ff0*/  IMAD.X R5, RZ, RZ, UR27, P1 ;  /* 0x0000001bff057e24 */ /* 0x000fca00088e06ff */
[----:B--2---:R2:W4:Y:S01]  /*1000*/  ATOMG.E.EXCH.STRONG.GPU PT, RZ, [R4], R9 ;  /* 0x0000000904ff73a8 */ /* 0x00452200041ee100 */
[----:B------:R-:W-:-:S04]  /*1010*/  DEPBAR {5,4,3,2,1,0} ;  /* 0x0000003f0000791a */ /* 0x000fc80000000000 */
[----:B------:R-:W3:Y:S02]  /*1020*/  CCTL.E.C.LDCU.IV.DEEP [UR26] ;  /* 0x000000001a007540 */ /* 0x000ee40009c08000 */
[----:B---3--:R2:W-:Y:S01]  /*1030*/  UTMACCTL.IV [UR26] ;  /* 0x000000001a0079b9 */ /* 0x0085e20008000000 */
[----:B------:R-:W-:Y:S01]  /*1040*/  NOP ;  /* 0x0000000000007918 */ /* 0x000fe20000000000 */
.L_x_34:
[----:B------:R-:W-:Y:S05]  /*1050*/  @P0 BRA `(.L_x_35) ;  /* 0x00000000000c0947 */ /* 0x000fea0003800000 */
[----:B------:R0:W-:Y:S01]  /*1060*/  UTMACMDFLUSH ;  /* 0x00000000000079b7 */ /* 0x0001e20000000000 */
[----:B------:R-:W-:Y:S05]  /*1070*/  @P0 BRA `(.L_x_35) ;  /* 0x0000000000040947 */ /* 0x000fea0003800000 */
[----:B------:R-:W-:-:S04]  /*1080*/  DEPBAR.LE SB0, 0x0 ;  /* 0x000080000000791a */ /* 0x000fc80000000000 */
.L_x_35:
[----:B------:R-:W-:Y:S05]  /*1090*/  WARPSYNC.ALL ;  /* 0x0000000000007948 */ /* 0x000fea0003800000 */
[----:B------:R-:W-:Y:S01]  /*10a0*/  NOP ;  /* 0x0000000000007918 */ /* 0x000fe20000000000 */
[----:B----4-:R-:W-:Y:S06]  /*10b0*/  BAR.SYNC.DEFER_BLOCKING 0x0 ;  /* 0x0000000000007b1d */ /* 0x010fec0000010000 */
[----:B------:R-:W-:Y:S02]  /*10c0*/  BSSY.RECONVERGENT B2, `(.L_x_36) ;  /* 0x000000b000027945 */ /* 0x000fe40003800200 */
[----:B------:R-:W-:Y:S06]  /*10d0*/  BAR.SYNC.DEFER_BLOCKING 0x0 ;  /* 0x0000000000007b1d */ /* 0x000fec0000010000 */
[----:B------:R4:W-:Y:S01]  /*10e0*/  @!P0 STS [R7], RZ ;  /* 0x000000ff07008388 */ /* 0x0009e20000000800 */
[----:B------:R-:W-:Y:S01]  /*10f0*/  NOP ;  /* 0x0000000000007918 */ /* 0x000fe20000000000 */
[----:B------:R-:W-:Y:S05]  /*1100*/  @P3 BRA `(.L_x_37) ;  /* 0x0000000000183947 */ /* 0x000fea0003800000 */
[----:B--2---:R-:W2:Y:S01]  /*1110*/  LDS R4, [UR8+0x8] ;  /* 0x00000808ff047984 */ /* 0x004ea20008000800 */
[----:B------:R-:W3:Y:S01]  /*1120*/  LDC.64 R8, c[0x0][0x390] ;  /* 0x0000e400ff087b82 */ /* 0x000ee20000000a00 */
[----:B------:R-:W-:Y:S02]  /*1130*/  IMAD.MOV.U32 R5, RZ, RZ, 0x70 ;  /* 0x00000070ff057424 */ /* 0x000fe400078e00ff */
[----:B---3--:R3:W-:Y:S03]  /*1140*/  STS.64 [UR8], R8 ;  /* 0x00000008ff007988 */ /* 0x0087e60008000a08 */
[----:B--2---:R-:W-:-:S05]  /*1150*/  LOP3.LUT R4, R4, 0x10, R5, 0xd8, !PT ;  /* 0x0000001004047812 */ /* 0x004fca00078ed805 */
[----:B------:R3:W-:Y:S02]  /*1160*/  STS [UR8+0x8], R4 ;  /* 0x00000804ff007988 */ /* 0x0007e40008000808 */
.L_x_37:
[----:B--2---:R-:W-:Y:S05]  /*1170*/  BSYNC.RECONVERGENT B2 ;  /* 0x0000000000027941 */ /* 0x004fea0003800200 */
.L_x_36:
[----:B------:R-:W-:Y:S04]  /*1180*/  BSSY.RECONVERGENT B3, `(.L_x_38) ;  /* 0x0000011000037945 */ /* 0x000fe80003800200 */
[----:B------:R-:W-:Y:S04]  /*1190*/  BSSY.RELIABLE B2, `(.L_x_39) ;  /* 0x000000e000027945 */ /* 0x000fe80003800100 */
[----:B------:R-:W-:Y:S05]  /*11a0*/  @P3 BRA `(.L_x_40) ;  /* 0x0000000000243947 */ /* 0x000fea0003800000 */
[----:B---3--:R-:W2:Y:S01]  /*11b0*/  LDS R4, [UR8+0x34] ;  /* 0x00003408ff047984 */ /* 0x008ea20008000800 */
[----:B------:R-:W-:-:S05]  /*11c0*/  IMAD.MOV.U32 R5, RZ, RZ, 0x3f000000 ;  /* 0x3f000000ff057424 */ /* 0x000fca00078e00ff */
[----:B--2---:R-:W-:-:S05]  /*11d0*/  LOP3.LUT R4, R4, 0xff000000, R5, 0xb8, !PT ;  /* 0xff00000004047812 */ /* 0x004fca00078eb805 */
[----:B------:R2:W-:Y:S01]  /*11e0*/  STS [UR8+0x34], R4 ;  /* 0x00003404ff007988 */ /* 0x0005e20008000808 */
[----:B------:R-:W-:Y:S05]  /*11f0*/  @P3 BRA `(.L_x_41) ;  /* 0x00000000001c3947 */ /* 0x000fea0003800000 */
[----:B--2---:R-:W2:Y:S01]  /*1200*/  LDS R4, [UR8+0x38] ;  /* 0x00003808ff047984 */ /* 0x004ea20008000800 */
[----:B------:R-:W-:-:S05]  /*1210*/  IMAD.MOV.U32 R5, RZ, RZ, 0x3f ;  /* 0x0000003fff057424 */ /* 0x000fca00078e00ff */
[----:B--2---:R-:W-:-:S05]  /*1220*/  LOP3.LUT R4, R4, 0xff, R5, 0xb8, !PT ;  /* 0x000000ff04047812 */ /* 0x004fca00078eb805 */
[----:B------:R2:W-:Y:S02]  /*1230*/  STS [UR8+0x38], R4 ;  /* 0x00003804ff007988 */ /* 0x0005e40008000808 */
.L_x_40:
[----:B------:R-:W-:Y:S05]  /*1240*/  @P3 BREAK.RELIABLE B2 ;  /* 0x0000000000023942 */ /* 0x000fea0003800100 */
[----:B------:R-:W-:Y:S05]  /*1250*/  @P3 BRA `(.L_x_42) ;  /* 0x00000000000c3947 */ /* 0x000fea0003800000 */
[----:B------:R2:W-:Y:S02]  /*1260*/  STS [UR8+0x20], R3 ;  /* 0x00002003ff007988 */ /* 0x0005e40008000808 */
.L_x_41:
[----:B------:R-:W-:Y:S05]  /*1270*/  BSYNC.RELIABLE B2 ;  /* 0x0000000000027941 */ /* 0x000fea0003800100 */
.L_x_39:
[----:B------:R2:W-:Y:S02]  /*1280*/  @!P3 STS [UR8+0x24], R2 ;  /* 0x00002402ff00b988 */ /* 0x0005e40008000808 */
.L_x_42:
[----:B------:R-:W-:Y:S05]  /*1290*/  BSYNC.RECONVERGENT B3 ;  /* 0x0000000000037941 */ /* 0x000fea0003800200 */
.L_x_38:
[----:B------:R-:W-:Y:S05]  /*12a0*/  WARPSYNC.ALL ;  /* 0x0000000000007948 */ /* 0x000fea0003800000 */
[----:B------:R-:W-:Y:S01]  /*12b0*/  NOP ;  /* 0x0000000000007918 */ /* 0x000fe20000000000 */
[----:B------:R-:W-:Y:S04]  /*12c0*/  BSSY.RECONVERGENT B3, `(.L_x_43) ;  /* 0x000000e000037945 */ /* 0x000fe80003800200 */
[----:B------:R-:W-:Y:S05]  /*12d0*/  @P3 BRA `(.L_x_44) ;  /* 0x0000000000303947 */ /* 0x000fea0003800000 */
[----:B--2--5:R-:W2:Y:S01]  /*12e0*/  LDS R3, [UR8+0x34] ;  /* 0x00003408ff037984 */ /* 0x024ea20008000800 */
[----:B---3--:R-:W3:Y:S03]  /*12f0*/  LDC.64 R4, c[0x0][0x3b8] ;  /* 0x0000ee00ff047b82 */ /* 0x008ee60000000a00 */
[----:B------:R-:W5:Y:S01]  /*1300*/  LDS R2, [UR8+0x1c] ;  /* 0x00001c08ff027984 */ /* 0x000f620008000800 */
[C---:B---3--:R-:W-:Y:S01]  /*1310*/  SHF.L.U64.HI R5, R4.reuse, 0x1, R5 ;  /* 0x0000000104057819 */ /* 0x048fe20000010205 */
[----:B------:R-:W-:-:S03]  /*1320*/  IMAD.SHL.U32 R4, R4, 0x2, RZ ;  /* 0x0000000204047824 */ /* 0x000fc600078e00ff */
[--C-:B----4-:R-:W-:Y:S02]  /*1330*/  SHF.R.U32.HI R7, RZ, 0x4, R5.reuse ;  /* 0x00000004ff077819 */ /* 0x110fe40000011605 */
[----:B------:R-:W-:-:S05]  /*1340*/  SHF.R.U64 R4, R4, 0x4, R5 ;  /* 0x0000000404047819 */ /* 0x000fca0000001205 */
[----:B------:R3:W-:Y:S01]  /*1350*/  STS [UR8+0xc], R4 ;  /* 0x00000c04ff007988 */ /* 0x0007e20008000808 */
[----:B--2---:R-:W-:Y:S02]  /*1360*/  LOP3.LUT R3, R3, 0x7, RZ, 0xb8, !PT ;  /* 0x0000000703037812 */ /* 0x004fe400078eb8ff */
[----:B-----5:R-:W-:-:S03]  /*1370*/  LOP3.LUT R2, R2, 0xf, R7, 0xb8, !PT ;  /* 0x0000000f02027812 */ /* 0x020fc600078eb807 */
[----:B------:R3:W-:Y:S04]  /*1380*/  STS [UR8+0x34], R3 ;  /* 0x00003403ff007988 */ /* 0x0007e80008000808 */
[----:B------:R3:W-:Y:S02]  /*1390*/  STS [UR8+0x1c], R2 ;  /* 0x00001c02ff007988 */ /* 0x0007e40008000808 */
.L_x_44:
[----:B------:R-:W-:Y:S05]  /*13a0*/  BSYNC.RECONVERGENT B3 ;  /* 0x0000000000037941 */ /* 0x000fea0003800200 */
.L_x_43:
[----:B------:R-:W-:Y:S04]  /*13b0*/  BSSY.RECONVERGENT B4, `(.L_x_45) ;  /* 0x000001a000047945 */ /* 0x000fe80003800200 */
[----:B------:R-:W-:Y:S04]  /*13c0*/  BSSY.RELIABLE B3, `(.L_x_46) ;  /* 0x0000015000037945 */ /* 0x000fe80003800100 */
[----:B------:R-:W-:Y:S05]  /*13d0*/  @P3 BRA `(.L_x_47) ;  /* 0x0000000000203947 */ /* 0x000fea0003800000 */
[----:B--23--:R-:W2:Y:S02]  /*13e0*/  LDS R2, [UR8+0x34] ;  /* 0x00003408ff027984 */ /* 0x00cea40008000800 */
[----:B--2---:R-:W-:-:S05]  /*13f0*/  LOP3.LUT R2, R2, 0x38, RZ, 0xb8, !PT ;  /* 0x0000003802027812 */ /* 0x004fca00078eb8ff */
[----:B------:R2:W-:Y:S01]  /*1400*/  STS [UR8+0x34], R2 ;  /* 0x00003402ff007988 */ /* 0x0005e20008000808 */
[----:B------:R-:W-:Y:S05]  /*1410*/  @P3 BRA `(.L_x_48) ;  /* 0x0000000000203947 */ /* 0x000fea0003800000 */
[----:B--2---:R-:W2:Y:S01]  /*1420*/  LDS R2, [UR8+0x8] ;  /* 0x00000808ff027984 */ /* 0x004ea20008000800 */
[----:B-----5:R-:W-:-:S05]  /*1430*/  IMAD.MOV.U32 R3, RZ, RZ, 0x780 ;  /* 0x00000780ff037424 */ /* 0x020fca00078e00ff */
[----:B--2---:R-:W-:-:S05]  /*1440*/  LOP3.LUT R2, R2, 0x500, R3, 0xd8, !PT ;  /* 0x0000050002027812 */ /* 0x004fca00078ed803 */
[----:B------:R2:W-:Y:S02]  /*1450*/  STS [UR8+0x8], R2 ;  /* 0x00000802ff007988 */ /* 0x0005e40008000808 */
.L_x_47:
[----:B------:R-:W-:Y:S05]  /*1460*/  @P3 BRA `(.L_x_49) ;  /* 0x0000000000283947 */ /* 0x000fea0003800000 */
[----:B--23--:R-:W2:Y:S02]  /*1470*/  LDS R2, [UR8+0x8] ;  /* 0x00000808ff027984 */ /* 0x00cea40008000800 */
[----:B--2---:R-:W-:-:S05]  /*1480*/  LOP3.LUT R2, R2, 0x1800, RZ, 0xb8, !PT ;  /* 0x0000180002027812 */ /* 0x004fca00078eb8ff */
[----:B------:R3:W-:Y:S02]  /*1490*/  STS [UR8+0x8], R2 ;  /* 0x00000802ff007988 */ /* 0x0007e40008000808 */
.L_x_48:
[----:B------:R-:W-:Y:S05]  /*14a0*/  @P3 BREAK.RELIABLE B3 ;  /* 0x0000000000033942 */ /* 0x000fea0003800100 */
[----:B------:R-:W-:Y:S05]  /*14b0*/  @P3 BRA `(.L_x_50) ;  /* 0x0000000000243947 */ /* 0x000fea0003800000 */
[----:B--23--:R-:W2:Y:S01]  /*14c0*/  LDS R2, [UR8+0x8] ;  /* 0x00000808ff027984 */ /* 0x00cea20008000800 */
[----:B-----5:R-:W-:-:S05]  /*14d0*/  IMAD.MOV.U32 R3, RZ, RZ, 0x6000 ;  /* 0x00006000ff037424 */ /* 0x020fca00078e00ff */
[----:B--2---:R-:W-:-:S04]  /*14e0*/  LOP3.LUT R2, R2, 0x6000, R3, 0xd8, !PT ;  /* 0x0000600002027812 */ /* 0x004fc800078ed803 */
[----:B------:R-:W-:-:S05]  /*14f0*/  LOP3.LUT R2, R2, 0x400000, RZ, 0xb8, !PT ;  /* 0x0040000002027812 */ /* 0x000fca00078eb8ff */
[----:B------:R2:W-:Y:S02]  /*1500*/  STS [UR8+0x8], R2 ;  /* 0x00000802ff007988 */ /* 0x0005e40008000808 */
.L_x_49:
[----:B------:R-:W-:Y:S05]  /*1510*/  BSYNC.RELIABLE B3 ;  /* 0x0000000000037941 */ /* 0x000fea0003800100 */
.L_x_46:
[----:B--23--:R-:W2:Y:S02]  /*1520*/  @!P3 LDS R2, [UR8+0x8] ;  /* 0x00000808ff02b984 */ /* 0x00cea40008000800 */
[----:B--2---:R-:W-:-:S05]  /*1530*/  @!P3 LOP3.LUT R2, R2, 0x8000, RZ, 0xb8, !PT ;  /* 0x000080000202b812 */ /* 0x004fca00078eb8ff */
[----:B------:R2:W-:Y:S02]  /*1540*/  @!P3 STS [UR8+0x8], R2 ;  /* 0x00000802ff00b988 */ /* 0x0005e40008000808 */
.L_x_50:
[----:B------:R-:W-:Y:S05]  /*1550*/  BSYNC.RECONVERGENT B4 ;  /* 0x0000000000047941 */ /* 0x000fea0003800200 */
.L_x_45:
[----:B------:R-:W-:Y:S05]  /*1560*/  WARPSYNC.ALL ;  /* 0x0000000000007948 */ /* 0x000fea0003800000 */
[----:B------:R-:W-:Y:S01]  /*1570*/  NOP ;  /* 0x0000000000007918 */ /* 0x000fe20000000000 */
[----:B------:R-:W-:-:S04]  /*1580*/  UIADD3 UR4, UPT, UPT, UR4, 0x100, URZ ;  /* 0x0000010004047890 */ /* 0x000fc8000fffe0ff */
[----:B------:R-:W-:-:S04]  /*1590*/  UIADD3 UR20, UP0, UPT, UR4, UR20, URZ ;  /* 0x0000001404147290 */ /* 0x000fc8000ff1e0ff */
[----:B------:R-:W-:Y:S01]  /*15a0*/  ULEA.HI.X.SX32 UR21, UR4, UR21, 0x1, UP0 ;  /* 0x0000001504157291 */ /* 0x000fe200080f0eff */
[----:B------:R-:W-:Y:S11]  /*15b0*/  @P0 BRA `(.L_x_51) ;  /* 0x0000000000300947 */ /* 0x000ff60003800000 */
[----:B--23--:R-:W2:Y:S01]  /*15c0*/  S2R R2, SR_LANEID ;  /* 0x0000000000027919 */ /* 0x00cea20000000000 */
[----:B------:R-:W-:Y:S05]  /*15d0*/  WARPSYNC.ALL ;  /* 0x0000000000007948 */ /* 0x000fea0003800000 */
[----:B------:R-:W-:Y:S01]  /*15e0*/  NOP ;  /* 0x0000000000007918 */ /* 0x000fe20000000000 */
[----:B--2---:R-:W-:-:S05]  /*15f0*/  IMAD.SHL.U32 R4, R2, 0x4, RZ ;  /* 0x0000000402047824 */ /* 0x004fca00078e00ff */
[----:B------:R-:W2:Y:S01]  /*1600*/  LDS R5, [R4+UR8] ;  /* 0x0000000804057984 */ /* 0x000ea20008000800 */
[----:B------:R-:W-:-:S05]  /*1610*/  IADD3 R2, P1, PT, R4, UR20, RZ ;  /* 0x0000001404027c10 */ /* 0x000fca000ff3e0ff */
[----:B-----5:R-:W-:-:S05]  /*1620*/  IMAD.X R3, RZ, RZ, UR21, P1 ;  /* 0x00000015ff037e24 */ /* 0x020fca00088e06ff */
[----:B--2---:R2:W3:Y:S01]  /*1630*/  ATOMG.E.EXCH.STRONG.GPU PT, RZ, [R2], R5 ;  /* 0x0000000502ff73a8 */ /* 0x0044e200041ee100 */
[----:B------:R-:W-:-:S04]  /*1640*/  DEPBAR {5,4,3,2,1,0} ;  /* 0x0000003f0000791a */ /* 0x000fc80000000000 */
[----:B------:R-:W5:Y:S02]  /*1650*/  CCTL.E.C.LDCU.IV.DEEP [UR20] ;  /* 0x0000000014007540 */ /* 0x000f640009c08000 */
[----:B-----5:R2:W-:Y:S01]  /*1660*/  UTMACCTL.IV [UR20] ;  /* 0x00000000140079b9 */ /* 0x0205e20008000000 */
[----:B------:R-:W-:Y:S01]  /*1670*/  NOP ;  /* 0x0000000000007918 */ /* 0x000fe20000000000 */
.L_x_51:
[----:B------:R-:W-:Y:S05]  /*1680*/  @P0 BRA `(.L_x_52) ;  /* 0x00000000000c0947 */ /* 0x000fea0003800000 */
[----:B------:R0:W-:Y:S01]  /*1690*/  UTMACMDFLUSH ;  /* 0x00000000000079b7 */ /* 0x0001e20000000000 */
[----:B------:R-:W-:Y:S05]  /*16a0*/  @P0 BRA `(.L_x_52) ;  /* 0x0000000000040947 */ /* 0x000fea0003800000 */
[----:B------:R-:W-:-:S04]  /*16b0*/  DEPBAR.LE SB0, 0x0 ;  /* 0x000080000000791a */ /* 0x000fc80000000000 */
.L_x_52:
[----:B------:R-:W-:Y:S05]  /*16c0*/  WARPSYNC.ALL ;  /* 0x0000000000007948 */ /* 0x000fea0003800000 */
[----:B------:R-:W-:Y:S01]  /*16d0*/  NOP ;  /* 0x0000000000007918 */ /* 0x000fe20000000000 */
[----:B---3--:R-:W-:Y:S01]  /*16e0*/  BAR.SYNC.DEFER_BLOCKING 0x0 ;  /* 0x0000000000007b1d */ /* 0x008fe20000010000 */
[----:B--2---:R-:W-:Y:S01]  /*16f0*/  SHF.R.U32.HI R2, RZ, 0x5, R0 ;  /* 0x00000005ff027819 */ /* 0x004fe20000011600 */
[----:B------:R-:W-:-:S03]  /*1700*/  UIADD3 UR12, UPT, UPT, UR8, 0xc020, URZ ;  /* 0x0000c020080c7890 */ /* 0x000fc6000fffe0ff */
[----:B------:R-:W-:Y:S01]  /*1710*/  R2UR UR22, R2 ;  /* 0x00000000021672ca */ /* 0x000fe200000e0000 */
[----:B------:R-:W-:Y:S01]  /*1720*/  VOTEU.ALL UP0, P3 ;  /* 0x0000000000ff7886 */ /* 0x000fe20001800000 */
[----:B------:R-:W-:Y:S01]  /*1730*/  UMOV UR4, 0x1 ;  /* 0x0000000100047882 */ /* 0x000fe20000000000 */
[----:B------:R-:W-:Y:S01]  /*1740*/  VOTEU.ALL UP1, P3 ;  /* 0x0000000000ff7886 */ /* 0x000fe20001820000 */
[----:B------:R-:W-:Y:S02]  /*1750*/  BSSY.RECONVERGENT B4, `(.L_x_53) ;  /* 0x0000018000047945 */ /* 0x000fe40003800200 */
[----:B------:R-:W-:-:S04]  /*1760*/  @!UP0 UIADD3 UR10, UPT, UPT, -UR4, 0x100000, URZ ;  /* 0x00100000040a8890 */ /* 0x000fc8000fffe1ff */
[----:B------:R-:W-:Y:S02]  /*1770*/  @!UP0 USHF.L.U32 UR11, UR10, 0xb, URZ ;  /* 0x0000000b0a0b8899 */ /* 0x000fe400080006ff */
[----:B------:R-:W-:Y:S02]  /*1780*/  @!UP0 USHF.L.U32 UR10, UR10, 0x1, URZ ;  /* 0x000000010a0a8899 */ /* 0x000fe400080006ff */
[----:B------:R-:W-:-:S04]  /*1790*/  @!UP0 UIADD3 UR4, UPT, UPT, -UR4, 0x100000, URZ ;  /* 0x0010000004048890 */ /* 0x000fc8000fffe1ff */
[----:B------:R-:W-:Y:S02]  /*17a0*/  @!UP0 USHF.L.U32 UR5, UR4, 0xb, URZ ;  /* 0x0000000b04058899 */ /* 0x000fe400080006ff */
[----:B------:R-:W-:Y:S01]  /*17b0*/  @!UP0 USHF.L.U32 UR4, UR4, 0x1, URZ ;  /* 0x0000000104048899 */ /* 0x000fe200080006ff */
[----:B------:R-:W-:Y:S01]  /*17c0*/  VOTEU.ALL UP0, P3 ;  /* 0x0000000000ff7886 */ /* 0x000fe20001800000 */
[----:B------:R-:W2:Y:S04]  /*17d0*/  FENCE.VIEW.ASYNC.S ;  /* 0x00000000000073c6 */ /* 0x000ea80000000000 */
[----:B--2---:R2:W3:Y:S06]  /*17e0*/  @!UP0 SYNCS.EXCH.64 URZ, [UR8+0xc000], UR10 ;  /* 0x00c0000a08ff85b2 */ /* 0x0044ec0008000100 */
[----:B------:R2:W3:Y:S02]  /*17f0*/  @!UP1 SYNCS.EXCH.64 URZ, [UR8+0xc020], UR4 ;  /* 0x00c0200408ff95b2 */ /* 0x0004e40008000100 */
[----:B---3--:R-:W-:Y:S06]  /*1800*/  BAR.SYNC.DEFER_BLOCKING 0x0 ;  /* 0x0000000000007b1d */ /* 0x008fec0000010000 */
[----:B------:R-:W-:Y:S05]  /*1810*/  @P3 BRA `(.L_x_54) ;  /* 0x00000000002c3947 */ /* 0x000fea0003800000 */
[----:B--2---:R-:W-:Y:S02]  /*1820*/  UMOV UR4, 0x1 ;  /* 0x0000000100047882 */ /* 0x004fe40000000000 */
[----:B------:R-:W-:-:S04]  /*1830*/  UIADD3 UR10, UPT, UPT, -UR4, 0x100000, URZ ;  /* 0x00100000040a7890 */ /* 0x000fc8000fffe1ff */
[----:B------:R-:W-:Y:S02]  /*1840*/  USHF.L.U32 UR11, UR10, 0xb, URZ ;  /* 0x0000000b0a0b7899 */ /* 0x000fe400080006ff */
[----:B------:R-:W-:Y:S02]  /*1850*/  USHF.L.U32 UR10, UR10, 0x1, URZ ;  /* 0x000000010a0a7899 */ /* 0x000fe400080006ff */
[----:B------:R-:W-:-:S04]  /*1860*/  UIADD3 UR4, UPT, UPT, -UR4, 0x100000, URZ ;  /* 0x0010000004047890 */ /* 0x000fc8000fffe1ff */
[----:B------:R-:W-:Y:S02]  /*1870*/  USHF.L.U32 UR5, UR4, 0xb, URZ ;  /* 0x0000000b04057899 */ /* 0x000fe400080006ff */
[----:B------:R-:W-:Y:S01]  /*1880*/  USHF.L.U32 UR4, UR4, 0x1, URZ ;  /* 0x0000000104047899 */ /* 0x000fe200080006ff */
[----:B------:R-:W2:Y:S03]  /*1890*/  FENCE.VIEW.ASYNC.S ;  /* 0x00000000000073c6 */ /* 0x000ea60000000000 */
[----:B--2---:R3:W2:Y:S08]  /*18a0*/  SYNCS.EXCH.64 URZ, [UR8+0xc008], UR10 ;  /* 0x00c0080a08ff75b2 */ /* 0x0046b00008000100 */
[----:B------:R3:W4:Y:S02]  /*18b0*/  SYNCS.EXCH.64 URZ, [UR8+0xc028], UR4 ;  /* 0x00c0280408ff75b2 */ /* 0x0007240008000100 */
[----:B---3--:R-:W-:Y:S01]  /*18c0*/  NOP ;  /* 0x0000000000007918 */ /* 0x008fe20000000000 */
.L_x_54:
[----:B--2---:R-:W-:Y:S05]  /*18d0*/  BSYNC.RECONVERGENT B4 ;  /* 0x0000000000047941 */ /* 0x004fea0003800200 */
.L_x_53:
[----:B----4-:R-:W-:Y:S01]  /*18e0*/  BAR.SYNC.DEFER_BLOCKING 0x0 ;  /* 0x0000000000007b1d */ /* 0x010fe20000010000 */
[----:B------:R-:W-:Y:S01]  /*18f0*/  USHF.L.U32 UR15, UR7, 0x6, URZ ;  /* 0x00000006070f7899 */ /* 0x000fe200080006ff */
[----:B------:R-:W-:Y:S01]  /*1900*/  ISETP.GE.AND P0, PT, R6, 0x1, PT ;  /* 0x000000010600780c */ /* 0x000fe20003f06270 */
[----:B------:R-:W-:-:S03]  /*1910*/  USHF.L.U32 UR18, UR9, 0x6, URZ ;  /* 0x0000000609127899 */ /* 0x000fc600080006ff */
[----:B------:R-:W-:Y:S04]  /*1920*/  BSSY.RECONVERGENT B4, `(.L_x_55) ;  /* 0x000000d000047945 */ /* 0x000fe80003800200 */
[----:B------:R-:W-:Y:S05]  /*1930*/  @P3 BRA `(.L_x_56) ;  /* 0x00000000002c3947 */ /* 0x000fea0003800000 */
[----:B------:R-:W-:Y:S02]  /*1940*/  UMOV UR4, 0x1 ;  /* 0x0000000100047882 */ /* 0x000fe40000000000 */
[----:B------:R-:W-:-:S04]  /*1950*/  UIADD3 UR10, UPT, UPT, -UR4, 0x100000, URZ ;  /* 0x00100000040a7890 */ /* 0x000fc8000fffe1ff */
[----:B------:R-:W-:Y:S02]  /*1960*/  USHF.L.U32 UR11, UR10, 0xb, URZ ;  /* 0x0000000b0a0b7899 */ /* 0x000fe400080006ff */
[----:B------:R-:W-:Y:S02]  /*1970*/  USHF.L.U32 UR10, UR10, 0x1, URZ ;  /* 0x000000010a0a7899 */ /* 0x000fe400080006ff */
[----:B------:R-:W-:-:S04]  /*1980*/  UIADD3 UR4, UPT, UPT, -UR4, 0x100000, URZ ;  /* 0x0010000004047890 */ /* 0x000fc8000fffe1ff */
[----:B------:R-:W-:Y:S02]  /*1990*/  USHF.L.U32 UR5, UR4, 0xb, URZ ;  /* 0x0000000b04057899 */ /* 0x000fe400080006ff */
[----:B------:R-:W-:Y:S01]  /*19a0*/  USHF.L.U32 UR4, UR4, 0x1, URZ ;  /* 0x0000000104047899 */ /* 0x000fe200080006ff */
[----:B------:R-:W2:Y:S03]  /*19b0*/  FENCE.VIEW.ASYNC.S ;  /* 0x00000000000073c6 */ /* 0x000ea60000000000 */
[----:B--2---:R2:W3:Y:S08]  /*19c0*/  SYNCS.EXCH.64 URZ, [UR8+0xc010], UR10 ;  /* 0x00c0100a08ff75b2 */ /* 0x0044f00008000100 */
[----:B------:R2:W4:Y:S01]  /*19d0*/  SYNCS.EXCH.64 URZ, [UR8+0xc030], UR4 ;  /* 0x00c0300408ff75b2 */ /* 0x0005220008000100 */
[----:B------:R-:W-:Y:S01]  /*19e0*/  NOP ;  /* 0x0000000000007918 */ /* 0x000fe20000000000 */
.L_x_56:
[----:B--2---:R-:W-:Y:S05]  /*19f0*/  BSYNC.RECONVERGENT B4 ;  /* 0x0000000000047941 */ /* 0x004fea0003800200 */
.L_x_55:
[----:B------:R-:W-:Y:S05]  /*1a00*/  @!P0 BRA `(.L_x_57) ;  /* 0x0000000800708947 */ /* 0x000fea0003800000 */
[----:B---34-:R-:W-:Y:S01]  /*1a10*/  BAR.SYNC.DEFER_BLOCKING 0x0 ;  /* 0x0000000000007b1d */ /* 0x018fe20000010000 */
[----:B------:R-:W-:Y:S01]  /*1a20*/  @!P3 IMAD.MOV.U32 R2, RZ, RZ, 0x4000 ;  /* 0x00004000ff02b424 */ /* 0x000fe200078e00ff */
[----:B------:R-:W-:Y:S02]  /*1a30*/  ELECT P1, URZ, PT ;  /* 0x0000000000ff782f */ /* 0x000fe40003820000 */
[----:B------:R-:W-:Y:S02]  /*1a40*/  ELECT P0, URZ, PT ;  /* 0x0000000000ff782f */ /* 0x000fe40003800000 */
[C---:B------:R-:W-:Y:S01]  /*1a50*/  ISETP.LT.U32.AND P1, PT, R20.reuse, 0x20, P1 ;  /* 0x000000201400780c */ /* 0x040fe20000f21070 */
[----:B------:R-:W-:Y:S01]  /*1a60*/  UMOV UR11, UR15 ;  /* 0x0000000f000b7c82 */ /* 0x000fe20008000000 */
[----:B------:R-:W-:Y:S01]  /*1a70*/  ISETP.LT.U32.AND P0, PT, R20, 0x20, P0 ;  /* 0x000000201400780c */ /* 0x000fe20000701070 */
[----:B------:R-:W-:-:S10]  /*1a80*/  UIADD3 UR16, UPT, UPT, UR8, 0x6000, URZ ;  /* 0x0000600008107890 */ /* 0x000fd4000fffe0ff */
[----:B------:R-:W-:Y:S01]  /*1a90*/  VOTEU.ANY UP0, P1 ;  /* 0x0000000000ff7886 */ /* 0x000fe20000800100 */
[----:B------:R-:W-:Y:S01]  /*1aa0*/  VOTEU.ANY UP2, P1 ;  /* 0x0000000000ff7886 */ /* 0x000fe20000840100 */
[----:B------:R-:W-:Y:S01]  /*1ab0*/  VOTEU.ANY UP1, P0 ;  /* 0x0000000000ff7886 */ /* 0x000fe20000020100 */
[----:B------:R-:W-:Y:S01]  /*1ac0*/  VOTEU.ANY UP3, P0 ;  /* 0x0000000000ff7886 */ /* 0x000fe20000060100 */
[----:B------:R2:W-:Y:S01]  /*1ad0*/  @!P3 SYNCS.ARRIVE.TRANS64 RZ, [UR8+0xc000], R2 ;  /* 0x00c00002ffffb9a7 */ /* 0x0005e20008000008 */
[----:B------:R3:W-:Y:S06]  /*1ae0*/  MEMBAR.ALL.CTA ;  /* 0x0000000000007992 */ /* 0x0007ec0000008000 */
[----:B---3--:R-:W3:Y:S01]  /*1af0*/  FENCE.VIEW.ASYNC.S ;  /* 0x00000000000073c6 */ /* 0x008ee20000000000 */
[----:B------:R-:W-:Y:S01]  /*1b00*/  @UP0 UIADD3 UR9, UPT, UPT, UR8, 0xc000, URZ ;  /* 0x0000c00008090890 */ /* 0x000fe2000fffe0ff */
[----:B------:R-:W-:Y:S01]  /*1b10*/  @UP0 UMOV UR10, URZ ;  /* 0x000000ff000a0c82 */ /* 0x000fe20008000000 */
[----:B------:R-:W-:Y:S01]  /*1b20*/  @UP1 UIADD3 UR17, UPT, UPT, UR8, 0xc000, URZ ;  /* 0x0000c00008111890 */ /* 0x000fe2000fffe0ff */
[----:B------:R-:W-:Y:S01]  /*1b30*/  @UP1 UMOV UR19, URZ ;  /* 0x000000ff00131c82 */ /* 0x000fe20008000000 */
[----:B------:R-:W-:Y:S01]  /*1b40*/  UISETP.NE.U32.AND UP0, UPT, UR22, URZ, UPT ;  /* 0x000000ff1600728c */ /* 0x000fe2000bf05070 */
[----:B---3--:R-:W-:Y:S06]  /*1b50*/  BAR.SYNC.DEFER_BLOCKING 0x0 ;  /* 0x0000000000007b1d */ /* 0x008fec0000010000 */
[----:B------:R2:W-:Y:S02]  /*1b60*/  @UP2 UTMALDG.2D [UR8], [UR24] ;  /* 0x00000008180025b4 */ /* 0x0005e40008008000 */
[----:B------:R-:W-:Y:S06]  /*1b70*/  BAR.SYNC.DEFER_BLOCKING 0x0 ;  /* 0x0000000000007b1d */ /* 0x000fec0000010000 */
[----:B------:R2:W-:Y:S02]  /*1b80*/  @UP3 UTMALDG.2D [UR16], [UR26] ;  /* 0x000000101a0035b4 */ /* 0x0005e40008008000 */
[----:B------:R-:W-:Y:S06]  /*1b90*/  BAR.SYNC.DEFER_BLOCKING 0x0 ;  /* 0x0000000000007b1d */ /* 0x000fec0000010000 */
[----:B------:R-:W3:Y:S02]  /*1ba0*/  SYNCS.PHASECHK.TRANS64.TRYWAIT P0, [UR8+0xc000], RZ ;  /* 0x00c000ffff0075a7 */ /* 0x000ee40008001108 */
[----:B--23--:R-:W-:Y:S05]  /*1bb0*/  @!P0 BRA `(.L_x_58) ;  /* 0x0000000c00a88947 */ /* 0x00cfea0003800000 */
.L_x_74:
[----:B------:R-:W-:Y:S05]  /*1bc0*/  BRA.U UP0, `(.L_x_59) ;  /* 0x0000000100747547 */ /* 0x000fea000b800000 */
[----:B------:R-:W-:Y:S02]  /*1bd0*/  USHF.R.U32.HI UR6, URZ, 0x4, UR8 ;  /* 0x00000004ff067899 */ /* 0x000fe40008011608 */
[----:B------:R-:W-:Y:S02]  /*1be0*/  USHF.R.U32.HI UR10, URZ, 0x4, UR16 ;  /* 0x00000004ff0a7899 */ /* 0x000fe40008011610 */
[----:B------:R-:W-:Y:S02]  /*1bf0*/  USGXT.U32 UR6, UR6, 0xe ;  /* 0x0000000e0606789a */ /* 0x000fe40008000000 */
[----:B------:R-:W-:Y:S02]  /*1c00*/  USGXT.U32 UR10, UR10, 0xe ;  /* 0x0000000e0a0a789a */ /* 0x000fe40008000000 */
[----:B------:R-:W-:Y:S02]  /*1c10*/  UIADD3 UR32, UP0, UPT, UR6, 0x2, URZ ;  /* 0x0000000206207890 */ /* 0x000fe4000ff1e0ff */
[----:B------:R-:W-:Y:S01]  /*1c20*/  UIADD3 UR34, UP1, UPT, UR10, 0x80, URZ ;  /* 0x000000800a227890 */ /* 0x000fe2000ff3e0ff */
[----:B------:R-:W-:Y:S01]  /*1c30*/  UMOV UR4, URZ ;  /* 0x000000ff00047c82 */ /* 0x000fe20008000000 */
[----:B------:R-:W-:Y:S01]  /*1c40*/  UMOV UR5, URZ ;  /* 0x000000ff00057c82 */ /* 0x000fe20008000000 */
[----:B------:R-:W-:-:S02]  /*1c50*/  UIADD3.X UR33, UPT, UPT, UR4, 0x40004040, URZ, UP0, !UPT ;  /* 0x4000404004217890 */ /* 0x000fc400087fe4ff */
[----:B------:R-:W-:Y:S02]  /*1c60*/  UIADD3.X UR35, UPT, UPT, UR5, 0x40004040, URZ, UP1, !UPT ;  /* 0x4000404005237890 */ /* 0x000fe40008ffe4ff */
[----:B------:R-:W-:Y:S02]  /*1c70*/  UIADD3.64 UR4, UPT, UPT, UR32, 0x2, URZ ;  /* 0x0000000220047897 */ /* 0x000fe4000fffe0ff */
[----:B------:R-:W-:Y:S02]  /*1c80*/  UIADD3.64 UR16, UPT, UPT, UR34, 0x80, URZ ;  /* 0x0000008022107897 */ /* 0x000fe4000fffe0ff */
[----:B------:R-:W-:Y:S02]  /*1c90*/  UIADD3.64 UR28, UPT, UPT, UR32, 0x4, URZ ;  /* 0x00000004201c7897 */ /* 0x000fe4000fffe0ff */
[----:B------:R-:W-:Y:S01]  /*1ca0*/  UIADD3.64 UR30, UPT, UPT, UR34, 0x100, URZ ;  /* 0x00000100221e7897 */ /* 0x000fe2000fffe0ff */
[----:B------:R-:W-:Y:S01]  /*1cb0*/  UMOV UR36, 0x0 ;  /* 0x0000000000247882 */ /* 0x000fe20000000000 */
[----:B------:R-:W-:Y:S01]  /*1cc0*/  UMOV UR37, 0x4110490 ;  /* 0x0411049000257882 */ /* 0x000fe20000000000 */
[----:B------:R-:W-:Y:S01]  /*1cd0*/  UMOV UR7, 0x40004040 ;  /* 0x4000404000077882 */ /* 0x000fe20000000000 */
[----:B------:R-:W-:Y:S01]  /*1ce0*/  UMOV UR11, 0x40004040 ;  /* 0x40004040000b7882 */ /* 0x000fe20000000000 */
[----:B------:R-:W-:Y:S01]  /*1cf0*/  UMOV UR38, 0x0 ;  /* 0x0000000000267882 */ /* 0x000fe20000000000 */
[----:B------:R-:W-:Y:S01]  /*1d00*/  UMOV UR39, 0x4110490 ;  /* 0x0411049000277882 */ /* 0x000fe20000000000 */
[----:B------:R-:W-:Y:S01]  /*1d10*/  UMOV UR40, 0x0 ;  /* 0x0000000000287882 */ /* 0x000fe20000000000 */
[----:B------:R-:W-:Y:S01]  /*1d20*/  UMOV UR41, 0x4110490 ;  /* 0x0411049000297882 */ /* 0x000fe20000000000 */
[----:B------:R2:W-:Y:S01]  /*1d30*/  UTCHMMA gdesc[UR6], gdesc[UR10], tmem[UR23], tmem[UR36], idesc[UR37], !UPT ;  /* 0x00ff240a060075ea */ /* 0x0005e2000f800017 */
[----:B------:R-:W-:Y:S01]  /*1d40*/  UMOV UR42, 0x0 ;  /* 0x00000000002a7882 */ /* 0x000fe20000000000 */
[----:B------:R-:W-:Y:S01]  /*1d50*/  UMOV UR43, 0x4110490 ;  /* 0x04110490002b7882 */ /* 0x000fe20000000000 */
[----:B------:R2:W-:Y:S01]  /*1d60*/  UTCHMMA gdesc[UR32], gdesc[UR34], tmem[UR23], tmem[UR38], idesc[UR39], UPT ;  /* 0x00ff2622200075ea */ /* 0x0005e2000b800017 */
[----:B------:R2:W-:Y:S01]  /*1d70*/  UTCHMMA gdesc[UR4], gdesc[UR16], tmem[UR23], tmem[UR40], idesc[UR41], UPT ;  /* 0x00ff2810040075ea */ /* 0x0005e2000b800017 */
[----:B------:R2:W-:Y:S01]  /*1d80*/  UTCHMMA gdesc[UR28], gdesc[UR30], tmem[UR23], tmem[UR42], idesc[UR43], UPT ;  /* 0x00ff2a1e1c0075ea */ /* 0x0005e2000b800017 */
[----:B------:R-:W-:Y:S01]  /*1d90*/  NOP ;  /* 0x0000000000007918 */ /* 0x000fe20000000000 */
.L_x_59:
[----:B------:R-:W-:Y:S01]  /*1da0*/  ELECT P0, URZ, PT ;  /* 0x0000000000ff782f */ /* 0x000fe20003800000 */
[----:B--2---:R-:W-:Y:S01]  /*1db0*/  UMOV UR4, UR12 ;  /* 0x0000000c00047c82 */ /* 0x004fe20008000000 */
[----:B------:R-:W-:Y:S02]  /*1dc0*/  UMOV UR5, URZ ;  /* 0x000000ff00057c82 */ /* 0x000fe40008000000 */
[----:B------:R-:W-:-:S13]  /*1dd0*/  ISETP.LT.U32.AND P0, PT, R20, 0x20, P0 ;  /* 0x000000201400780c */ /* 0x000fda0000701070 */
[----:B------:R-:W-:Y:S01]  /*1de0*/  VOTEU.ANY UP0, P0 ;  /* 0x0000000000ff7886 */ /* 0x000fe20000000100 */
[----:B------:R-:W-:Y:S01]  /*1df0*/  VOTEU.ANY UP1, P0 ;  /* 0x0000000000ff7886 */ /* 0x000fe20000020100 */
[----:B------:R-:W-:-:S03]  /*1e00*/  ISETP.GE.U32.AND P0, PT, R6, 0x41, PT ;  /* 0x000000410600780c */ /* 0x000fc60003f06070 */
[----:B------:R-:W-:Y:S02]  /*1e10*/  @UP0 UMOV UR4, UR4 ;  /* 0x0000000400040c82 */ /* 0x000fe40008000000 */
[----:B------:R2:W-:Y:S01]  /*1e20*/  @UP1 UTCBAR [UR4], URZ ;  /* 0x000000ff040013e9 */ /* 0x0005e200080000ff */
[----:B------:R-:W-:Y:S06]  /*1e30*/  BAR.SYNC.DEFER_BLOCKING 0x0 ;  /* 0x0000000000007b1d */ /* 0x000fec0000010000 */
[----:B------:R-:W3:Y:S02]  /*1e40*/  SYNCS.PHASECHK.TRANS64.TRYWAIT P1, [UR8+0xc020], RZ ;  /* 0x00c020ffff0075a7 */ /* 0x000ee40008021108 */
[----:B--23--:R-:W-:Y:S05]  /*1e50*/  @!P1 BRA `(.L_x_60) ;  /* 0x0000000c000c9947 */ /* 0x00cfea0003800000 */
.L_x_75:
[----:B------:R-:W-:Y:S01]  /*1e60*/  UMOV UR4, URZ ;  /* 0x000000ff00047c82 */ /* 0x000fe20008000000 */
[----:B------:R-:W-:Y:S05]  /*1e70*/  @!P0 BRA `(.L_x_57) ;  /* 0x0000000400548947 */ /* 0x000fea0003800000 */
[----:B------:R-:W2:Y:S01]  /*1e80*/  LDCU UR29, c[0x0][0x3a0] ;  /* 0x00007400ff1d77ac */ /* 0x000ea20008000800 */
[----:B------:R-:W-:Y:S01]  /*1e90*/  UMOV UR9, 0x1 ;  /* 0x0000000100097882 */ /* 0x000fe20000000000 */
[----:B------:R-:W-:-:S05]  /*1ea0*/  UMOV UR14, 0x40 ;  /* 0x00000040000e7882 */ /* 0x000fca0000000000 */
.L_x_64:
[----:B------:R-:W-:Y:S01]  /*1eb0*/  BAR.SYNC.DEFER_BLOCKING 0x0 ;  /* 0x0000000000007b1d */ /* 0x000fe20000010000 */
[----:B------:R-:W-:Y:S01]  /*1ec0*/  ULEA UR28, UR9, UR8, 0x3 ;  /* 0x00000008091c7291 */ /* 0x000fe2000f8e18ff */
[----:B------:R-:W-:Y:S01]  /*1ed0*/  @!P3 IMAD.MOV.U32 R2, RZ, RZ, 0x4000 ;  /* 0x00004000ff02b424 */ /* 0x000fe200078e00ff */
[----:B------:R-:W-:Y:S01]  /*1ee0*/  ELECT P1, URZ, PT ;  /* 0x0000000000ff782f */ /* 0x000fe20003820000 */
[----:B------:R-:W-:-:S03]  /*1ef0*/  ULEA UR12, UR9, UR8, 0xd ;  /* 0x00000008090c7291 */ /* 0x000fc6000f8e68ff */
[----:B------:R-:W-:Y:S02]  /*1f00*/  ISETP.LT.U32.AND P1, PT, R20, 0x20, P1 ;  /* 0x000000201400780c */ /* 0x000fe40000f21070 */
[----:B------:R-:W-:Y:S01]  /*1f10*/  ELECT P0, URZ, PT ;  /* 0x0000000000ff782f */ /* 0x000fe20003800000 */
[----:B------:R-:W-:-:S03]  /*1f20*/  UIADD3 UR16, UPT, UPT, UR12, 0x6000, URZ ;  /* 0x000060000c107890 */ /* 0x000fc6000fffe0ff */
[----:B------:R-:W-:Y:S01]  /*1f30*/  ISETP.LT.U32.AND P0, PT, R20, 0x20, P0 ;  /* 0x000000201400780c */ /* 0x000fe20000701070 */
[----:B------:R-:W-:Y:S01]  /*1f40*/  UMOV UR19, UR14 ;  /* 0x0000000e00137c82 */ /* 0x000fe20008000000 */
[----:B------:R-:W-:-:S05]  /*1f50*/  USHF.L.U32 UR5, UR4, 0x1f, URZ ;  /* 0x0000001f04057899 */ /* 0x000fca00080006ff */
[----:B------:R-:W-:Y:S01]  /*1f60*/  VOTEU.ANY UP0, P1 ;  /* 0x0000000000ff7886 */ /* 0x000fe20000800100 */
[----:B------:R3:W-:Y:S01]  /*1f70*/  @!P3 SYNCS.ARRIVE.TRANS64 RZ, [UR28+0xc000], R2 ;  /* 0x00c00002ffffb9a7 */ /* 0x0007e2000800001c */
[----:B------:R4:W-:Y:S06]  /*1f80*/  MEMBAR.ALL.CTA ;  /* 0x0000000000007992 */ /* 0x0009ec0000008000 */
[----:B----4-:R-:W4:Y:S01]  /*1f90*/  FENCE.VIEW.ASYNC.S ;  /* 0x00000000000073c6 */ /* 0x010f220000000000 */
[----:B------:R-:W-:Y:S01]  /*1fa0*/  @UP0 UIADD3 UR13, UPT, UPT, UR28, 0xc000, URZ ;  /* 0x0000c0001c0d0890 */ /* 0x000fe2000fffe0ff */
[----:B----4-:R-:W-:Y:S01]  /*1fb0*/  VOTEU.ANY UP0, P1 ;  /* 0x0000000000ff7886 */ /* 0x010fe20000800100 */
[----:B------:R-:W-:Y:S01]  /*1fc0*/  VOTEU.ANY UP1, P0 ;  /* 0x0000000000ff7886 */ /* 0x000fe20000020100 */
[----:B---3--:R-:W-:-:S04]  /*1fd0*/  IMAD.U32 R2, RZ, RZ, UR5 ;  /* 0x00000005ff027e24 */ /* 0x008fc8000f8e00ff */
[----:B------:R-:W-:Y:S01]  /*1fe0*/  @UP1 UIADD3 UR17, UPT, UPT, UR28, 0xc000, URZ ;  /* 0x0000c0001c111890 */ /* 0x000fe2000fffe0ff */
[----:B------:R-:W-:Y:S01]  /*1ff0*/  VOTEU.ANY UP1, P0 ;  /* 0x0000000000ff7886 */ /* 0x000fe20000020100 */
[----:B------:R-:W-:Y:S06]  /*2000*/  BAR.SYNC.DEFER_BLOCKING 0x0 ;  /* 0x0000000000007b1d */ /* 0x000fec0000010000 */
[----:B------:R3:W-:Y:S01]  /*2010*/  @UP0 UTMALDG.2D [UR12], [UR24] ;  /* 0x0000000c180005b4 */ /* 0x0007e20008008000 */
[----:B------:R-:W-:Y:S01]  /*2020*/  UISETP.NE.U32.AND UP0, UPT, UR22, URZ, UPT ;  /* 0x000000ff1600728c */ /* 0x000fe2000bf05070 */
[----:B------:R-:W-:Y:S06]  /*2030*/  BAR.SYNC.DEFER_BLOCKING 0x0 ;  /* 0x0000000000007b1d */ /* 0x000fec0000010000 */
[----:B------:R3:W-:Y:S02]  /*2040*/  @UP1 UTMALDG.2D [UR16], [UR26] ;  /* 0x000000101a0015b4 */ /* 0x0007e40008008000 */
[----:B------:R-:W-:Y:S06]  /*2050*/  BAR.SYNC.DEFER_BLOCKING 0x0 ;  /* 0x0000000000007b1d */ /* 0x000fec0000010000 */
[----:B------:R-:W4:Y:S02]  /*2060*/  SYNCS.PHASECHK.TRANS64.TRYWAIT P0, [UR28+0xc000], R2 ;  /* 0x00c00002ff0075a7 */ /* 0x000f24000800111c */
[----:B---34-:R-:W-:Y:S05]  /*2070*/  @!P0 BRA `(.L_x_61) ;  /* 0x0000000800908947 */ /* 0x018fea0003800000 */
.L_x_76:
        /* <DEDUP_REMOVED lines=11> */
[----:B------:R-:W-:Y:S02]  /*2130*/  UIADD3 UR6, UP0, UPT, UR16, 0x2, URZ ;  /* 0x0000000210067890 */ /* 0x000fe4000ff1e0ff */
[----:B------:R-:W-:Y:S02]  /*2140*/  UIADD3 UR32, UP1, UPT, UR30, 0x80, URZ ;  /* 0x000000801e207890 */ /* 0x000fe4000ff3e0ff */
[----:B------:R-:W-:Y:S02]  /*2150*/  UIADD3 UR34, UP2, UPT, UR16, 0x4, URZ ;  /* 0x0000000410227890 */ /* 0x000fe4000ff5e0ff */
[----:B------:R-:W-:Y:S02]  /*2160*/  UIADD3 UR36, UP3, UPT, UR30, 0x100, URZ ;  /* 0x000001001e247890 */ /* 0x000fe4000ff7e0ff */
[----:B------:R-:W-:-:S02]  /*2170*/  UIADD3.X UR7, UPT, UPT, UR17, URZ, URZ, UP0, !UPT ;  /* 0x000000ff11077290 */ /* 0x000fc400087fe4ff */
[----:B------:R-:W-:Y:S02]  /*2180*/  UIADD3.X UR33, UPT, UPT, UR31, URZ, URZ, UP1, !UPT ;  /* 0x000000ff1f217290 */ /* 0x000fe40008ffe4ff */
[----:B------:R-:W-:Y:S02]  /*2190*/  UIADD3.X UR35, UPT, UPT, UR17, URZ, URZ, UP2, !UPT ;  /* 0x000000ff11237290 */ /* 0x000fe400097fe4ff */
[----:B------:R-:W-:Y:S01]  /*21a0*/  UIADD3.X UR37, UPT, UPT, UR31, URZ, URZ, UP3, !UPT ;  /* 0x000000ff1f257290 */ /* 0x000fe20009ffe4ff */
        /* <DEDUP_REMOVED lines=8> */
[----:B------:R3:W-:Y:S01]  /*2230*/  UTCHMMA gdesc[UR10], gdesc[UR12], tmem[UR23], tmem[UR38], idesc[UR39], UPT ;  /* 0x00ff260c0a0075ea */ /* 0x0007e2000b800017 */
[----:B------:R-:W-:Y:S01]  /*2240*/  UMOV UR44, 0x0 ;  /* 0x00000000002c7882 */ /* 0x000fe20000000000 */
[----:B------:R-:W-:Y:S01]  /*2250*/  UMOV UR45, 0x4110490 ;  /* 0x04110490002d7882 */ /* 0x000fe20000000000 */
[----:B------:R3:W-:Y:S01]  /*2260*/  UTCHMMA gdesc[UR16], gdesc[UR30], tmem[UR23], tmem[UR40], idesc[UR41], UPT ;  /* 0x00ff281e100075ea */ /* 0x0007e2000b800017 */
[----:B------:R3:W-:Y:S01]  /*2270*/  UTCHMMA gdesc[UR6], gdesc[UR32], tmem[UR23], tmem[UR42], idesc[UR43], UPT ;  /* 0x00ff2a20060075ea */ /* 0x0007e2000b800017 */
[----:B------:R3:W-:Y:S01]  /*2280*/  UTCHMMA gdesc[UR34], gdesc[UR36], tmem[UR23], tmem[UR44], idesc[UR45], UPT ;  /* 0x00ff2c24220075ea */ /* 0x0007e2000b800017 */
[----:B------:R-:W-:Y:S01]  /*2290*/  NOP ;  /* 0x0000000000007918 */ /* 0x000fe20000000000 */
.L_x_62:
[----:B------:R-:W-:Y:S01]  /*22a0*/  ELECT P0, URZ, PT ;  /* 0x0000000000ff782f */ /* 0x000fe20003800000 */
[----:B---3--:R-:W-:-:S03]  /*22b0*/  UIADD3 UR6, UPT, UPT, UR28, 0xc020, URZ ;  /* 0x0000c0201c067890 */ /* 0x008fc6000fffe0ff */
[----:B------:R-:W-:Y:S01]  /*22c0*/  ISETP.LT.U32.AND P0, PT, R20, 0x20, P0 ;  /* 0x000000201400780c */ /* 0x000fe20000701070 */
[----:B------:R-:W-:-:S12]  /*22d0*/  UMOV UR7, URZ ;  /* 0x000000ff00077c82 */ /* 0x000fd80008000000 */
[----:B------:R-:W-:Y:S01]  /*22e0*/  VOTEU.ANY UP0, P0 ;  /* 0x0000000000ff7886 */ /* 0x000fe20000000100 */
[----:B------:R-:W-:-:S04]  /*22f0*/  VOTEU.ANY UP1, P0 ;  /* 0x0000000000ff7886 */ /* 0x000fc80000020100 */
[----:B------:R-:W-:Y:S02]  /*2300*/  @UP0 UMOV UR6, UR6 ;  /* 0x0000000600060c82 */ /* 0x000fe40008000000 */
[----:B------:R3:W-:Y:S01]  /*2310*/  @UP1 UTCBAR [UR6], URZ ;  /* 0x000000ff060013e9 */ /* 0x0007e200080000ff */
[----:B------:R-:W-:Y:S06]  /*2320*/  BAR.SYNC.DEFER_BLOCKING 0x0 ;  /* 0x0000000000007b1d */ /* 0x000fec0000010000 */
[----:B------:R-:W4:Y:S02]  /*2330*/  SYNCS.PHASECHK.TRANS64.TRYWAIT P0, [UR28+0xc020], R2 ;  /* 0x00c02002ff0075a7 */ /* 0x000f24000800111c */
[----:B---34-:R-:W-:Y:S05]  /*2340*/  @!P0 BRA `(.L_x_63) ;  /* 0x0000000400e88947 */ /* 0x018fea0003800000 */
.L_x_77:
[----:B------:R-:W-:Y:S02]  /*2350*/  UIADD3 UR9, UPT, UPT, UR9, 0x1, URZ ;  /* 0x0000000109097890 */ /* 0x000fe4000fffe0ff */
[----:B------:R-:W-:Y:S02]  /*2360*/  UIADD3 UR14, UPT, UPT, UR14, 0x40, URZ ;  /* 0x000000400e0e7890 */ /* 0x000fe4000fffe0ff */
[----:B------:R-:W-:-:S04]  /*2370*/  UISETP.NE.U32.AND UP0, UPT, UR9, 0x3, UPT ;  /* 0x000000030900788c */ /* 0x000fc8000bf05070 */
[----:B------:R-:W-:Y:S02]  /*2380*/  USEL UR5, URZ, 0x1, UP0 ;  /* 0x00000001ff057887 */ /* 0x000fe40008000000 */
[----:B------:R-:W-:Y:S02]  /*2390*/  USEL UR9, UR9, URZ, UP0 ;  /* 0x000000ff09097287 */ /* 0x000fe40008000000 */
[----:B--2---:R-:W-:Y:S02]  /*23a0*/  UISETP.GE.AND UP0, UPT, UR14, UR29, UPT ;  /* 0x0000001d0e00728c */ /* 0x004fe4000bf06270 */
[----:B------:R-:W-:-:S07]  /*23b0*/  ULOP3.LUT UR4, UR4, UR5, URZ, 0x3c, !UPT ;  /* 0x0000000504047292 */ /* 0x000fce000f8e3cff */
[----:B------:R-:W-:Y:S05]  /*23c0*/  BRA.U !UP0, `(.L_x_64) ;  /* 0xfffffff908b87547 */ /* 0x000fea000b83ffff */
.L_x_57:
[----:B---34-:R-:W-:Y:S06]  /*23d0*/  BAR.SYNC.DEFER_BLOCKING 0x0 ;  /* 0x0000000000007b1d */ /* 0x018fec0000010000 */
[----:B------:R-:W-:Y:S04]  /*23e0*/  BSSY.RECONVERGENT B4, `(.L_x_65) ;  /* 0x0000004000047945 */ /* 0x000fe80003800200 */
[----:B------:R-:W-:Y:S05]  /*23f0*/  @P3 BRA `(.L_x_66) ;  /* 0x0000000000083947 */ /* 0x000fea0003800000 */
[----:B------:R-:W2:Y:S02]  /*2400*/  SYNCS.CCTL.IV [UR8+0xc000] ;  /* 0x00c00000ff0079b1 */ /* 0x000ea40008000008 */
[----:B--2---:R-:W2:Y:S02]  /*2410*/  SYNCS.CCTL.IV [UR8+0xc020] ;  /* 0x00c02000ff0079b1 */ /* 0x004ea40008000008 */
.L_x_66:
[----:B------:R-:W-:Y:S05]  /*2420*/  BSYNC.RECONVERGENT B4 ;  /* 0x0000000000047941 */ /* 0x000fea0003800200 */
.L_x_65:
[----:B--2---:R-:W-:Y:S06]  /*2430*/  BAR.SYNC.DEFER_BLOCKING 0x0 ;  /* 0x0000000000007b1d */ /* 0x004fec0000010000 */
[----:B------:R-:W-:Y:S04]  /*2440*/  BSSY.RECONVERGENT B4, `(.L_x_67) ;  /* 0x0000004000047945 */ /* 0x000fe80003800200 */
[----:B------:R-:W-:Y:S05]  /*2450*/  @P3 BRA `(.L_x_68) ;  /* 0x0000000000083947 */ /* 0x000fea0003800000 */
[----:B------:R-:W2:Y:S02]  /*2460*/  SYNCS.CCTL.IV [UR8+0xc008] ;  /* 0x00c00800ff0079b1 */ /* 0x000ea40008000008 */
[----:B--2---:R-:W2:Y:S02]  /*2470*/  SYNCS.CCTL.IV [UR8+0xc028] ;  /* 0x00c02800ff0079b1 */ /* 0x004ea40008000008 */
.L_x_68:
[----:B------:R-:W-:Y:S05]  /*2480*/  BSYNC.RECONVERGENT B4 ;  /* 0x0000000000047941 */ /* 0x000fea0003800200 */
.L_x_67:
[----:B--2---:R-:W-:Y:S06]  /*2490*/  BAR.SYNC.DEFER_BLOCKING 0x0 ;  /* 0x0000000000007b1d */ /* 0x004fec0000010000 */
[----:B------:R-:W-:Y:S04]  /*24a0*/  BSSY.RECONVERGENT B4, `(.L_x_69) ;  /* 0x0000004000047945 */ /* 0x000fe80003800200 */
[----:B------:R-:W-:Y:S05]  /*24b0*/  @P3 BRA `(.L_x_70) ;  /* 0x0000000000083947 */ /* 0x000fea0003800000 */
[----:B------:R-:W2:Y:S02]  /*24c0*/  SYNCS.CCTL.IV [UR8+0xc010] ;  /* 0x00c01000ff0079b1 */ /* 0x000ea40008000008 */
[----:B--2---:R-:W2:Y:S02]  /*24d0*/  SYNCS.CCTL.IV [UR8+0xc030] ;  /* 0x00c03000ff0079b1 */ /* 0x004ea40008000008 */
.L_x_70:
[----:B------:R-:W-:Y:S05]  /*24e0*/  BSYNC.RECONVERGENT B4 ;  /* 0x0000000000047941 */ /* 0x000fea0003800200 */
.L_x_69:
[----:B------:R-:W-:Y:S01]  /*24f0*/  USHF.L.U32 UR4, UR22, 0x15, URZ ;  /* 0x0000001516047899 */ /* 0x000fe200080006ff */
[C---:B------:R-:W-:Y:S01]  /*2500*/  IMAD.SHL.U32 R2, R0.reuse, 0x40, RZ ;  /* 0x0000004000027824 */ /* 0x040fe200078e00ff */
[----:B------:R-:W-:Y:S01]  /*2510*/  USHF.L.U32 UR22, UR22, 0x3, URZ ;  /* 0x0000000316167899 */ /* 0x000fe200080006ff */
[C---:B------:R-:W-:Y:S01]  /*2520*/  IMAD.SHL.U32 R21, R0.reuse, 0x2, RZ ;  /* 0x0000000200157824 */ /* 0x040fe200078e00ff */
[----:B------:R-:W-:Y:S01]  /*2530*/  ULOP3.LUT UR4, UR4, 0x600000, URZ, 0xc0, !UPT ;  /* 0x0060000004047892 */ /* 0x000fe2000f8ec0ff */
[C---:B-----5:R-:W-:Y:S01]  /*2540*/  IMAD.SHL.U32 R3, R0.reuse, 0x10, RZ ;  /* 0x0000001000037824 */ /* 0x060fe200078e00ff */
[----:B------:R-:W-:Y:S01]  /*2550*/  ULOP3.LUT UR22, UR22, 0x20, URZ, 0xc0, !UPT ;  /* 0x0000002016167892 */ /* 0x000fe2000f8ec0ff */
[----:B------:R-:W-:Y:S01]  /*2560*/  SHF.R.U32.HI R22, RZ, 0x1, R0 ;  /* 0x00000001ff167819 */ /* 0x000fe20000011600 */
[----:B------:R-:W-:Y:S01]  /*2570*/  IMAD.SHL.U32 R0, R0, 0x80, RZ ;  /* 0x0000008000007824 */ /* 0x000fe200078e00ff */
[----:B------:R-:W-:Y:S01]  /*2580*/  LOP3.LUT R2, R2, 0x1800, RZ, 0xc0, !PT ;  /* 0x0000180002027812 */ /* 0x000fe200078ec0ff */
[----:B------:R-:W-:Y:S01]  /*2590*/  UIADD3 UR4, UPT, UPT, UR22, UR4, UR23 ;  /* 0x0000000416047290 */ /* 0x000fe2000fffe017 */
[----:B------:R-:W-:-:S02]  /*25a0*/  LOP3.LUT R21, R21, 0x20, RZ, 0xc0, !PT ;  /* 0x0000002015157812 */ /* 0x000fc400078ec0ff */
[----:B------:R-:W-:Y:S02]  /*25b0*/  ELECT P0, URZ, PT ;  /* 0x0000000000ff782f */ /* 0x000fe40003800000 */
[----:B------:R-:W-:Y:S01]  /*25c0*/  LOP3.LUT R2, R2, 0x70, R3, 0xf8, !PT ;  /* 0x0000007002027812 */ /* 0x000fe200078ef803 */
[----:B------:R-:W-:Y:S01]  /*25d0*/  UMOV UR9, UR18 ;  /* 0x0000001200097c82 */ /* 0x000fe20008000000 */
[----:B------:R-:W-:Y:S01]  /*25e0*/  LOP3.LUT R21, R21, 0x40, R22, 0xf8, !PT ;  /* 0x0000004015157812 */ /* 0x000fe200078ef816 */
[----:B------:R-:W-:Y:S01]  /*25f0*/  UMOV UR10, UR15 ;  /* 0x0000000f000a7c82 */ /* 0x000fe20008000000 */
[----:B------:R-:W-:Y:S01]  /*2600*/  ISETP.LT.U32.AND P0, PT, R20, 0x20, P0 ;  /* 0x000000201400780c */ /* 0x000fe20000701070 */
[----:B------:R-:W-:Y:S01]  /*2610*/  LDTM.16dp32bit_t0_t15.x16 R4, tmem[UR4] ;  /* 0x00000004000479ee */ /* 0x000fe20008a00000 */
[----:B------:R-:W3:Y:S01]  /*2620*/  LDTM.16dp32bit_t16_t31.x16 R4, tmem[UR4+0x10] ;  /* 0x00001004000479ee */ /* 0x000ee20008a20000 */
[----:B------:R-:W-:Y:S01]  /*2630*/  LOP3.LUT R21, R2, R21, RZ, 0x3c, !PT ;  /* 0x0000001502157212 */ /* 0x000fe200078e3cff */
[----:B------:R-:W-:-:S03]  /*2640*/  NOP ;  /* 0x0000000000007918 */ /* 0x000fc60000000000 */
[----:B------:R-:W-:-:S04]  /*2650*/  LOP3.LUT R0, R21, 0x780, R0, 0xf8, !PT ;  /* 0x0000078015007812 */ /* 0x000fc800078ef800 */
[----:B------:R-:W-:Y:S02]  /*2660*/  LOP3.LUT R2, R0, 0x10, RZ, 0x3c, !PT ;  /* 0x0000001000027812 */ /* 0x000fe400078e3cff */
[----:B---3--:R-:W-:Y:S01]  /*2670*/  VOTEU.ANY UP1, P0 ;  /* 0x0000000000ff7886 */ /* 0x008fe20000020100 */
[----:B------:R-:W-:Y:S01]  /*2680*/  VOTEU.ANY UP0, P0 ;  /* 0x0000000000ff7886 */ /* 0x000fe20000000100 */
[----:B------:R-:W-:Y:S02]  /*2690*/  F2FP.BF16.F32.PACK_AB R4, R5, R4 ;  /* 0x000000040504723e */ /* 0x000fe400000010ff */
[----:B------:R-:W-:Y:S02]  /*26a0*/  F2FP.BF16.F32.PACK_AB R5, R7, R6 ;  /* 0x000000060705723e */ /* 0x000fe400000010ff */
[----:B------:R-:W-:Y:S02]  /*26b0*/  F2FP.BF16.F32.PACK_AB R12, R13, R12 ;  /* 0x0000000c0d0c723e */ /* 0x000fe400000010ff */
[----:B------:R-:W-:-:S02]  /*26c0*/  F2FP.BF16.F32.PACK_AB R6, R9, R8 ;  /* 0x000000080906723e */ /* 0x000fc400000010ff */
[----:B------:R-:W-:Y:S02]  /*26d0*/  F2FP.BF16.F32.PACK_AB R7, R11, R10 ;  /* 0x0000000a0b07723e */ /* 0x000fe400000010ff */
[----:B------:R-:W-:Y:S02]  /*26e0*/  F2FP.BF16.F32.PACK_AB R13, R15, R14 ;  /* 0x0000000e0f0d723e */ /* 0x000fe400000010ff */
[----:B------:R-:W-:Y:S01]  /*26f0*/  F2FP.BF16.F32.PACK_AB R14, R17, R16 ;  /* 0x00000010110e723e */ /* 0x000fe200000010ff */
[----:B--2---:R2:W-:Y:S01]  /*2700*/  STS.128 [R0+UR8], R4 ;  /* 0x0000000400007988 */ /* 0x0045e20008000c08 */
[----:B------:R-:W-:-:S05]  /*2710*/  F2FP.BF16.F32.PACK_AB R15, R19, R18 ;  /* 0x00000012130f723e */ /* 0x000fca00000010ff */
[----:B------:R2:W-:Y:S01]  /*2720*/  STS.128 [R2+UR8], R12 ;  /* 0x0000000c02007988 */ /* 0x0005e20008000c08 */
[----:B------:R3:W-:Y:S06]  /*2730*/  MEMBAR.ALL.CTA ;  /* 0x0000000000007992 */ /* 0x0007ec0000008000 */
[----:B---3--:R-:W3:Y:S02]  /*2740*/  FENCE.VIEW.ASYNC.S ;  /* 0x00000000000073c6 */ /* 0x008ee40000000000 */
[----:B---3--:R-:W-:Y:S06]  /*2750*/  BAR.SYNC.DEFER_BLOCKING 0x0 ;  /* 0x0000000000007b1d */ /* 0x008fec0000010000 */
[----:B------:R2:W-:Y:S01]  /*2760*/  @UP1 UTMASTG.2D [UR8], [UR20] ;  /* 0x00000008140013b5 */ /* 0x0005e20008008000 */
[----:B------:R0:W-:Y:S01]  /*2770*/  UTMACMDFLUSH ;  /* 0x00000000000079b7 */ /* 0x0001e20000000000 */
[----:B------:R-:W-:-:S04]  /*2780*/  DEPBAR.LE SB0, 0x0 ;  /* 0x000080000000791a */ /* 0x000fc80000000000 */
[----:B------:R-:W-:Y:S08]  /*2790*/  BAR.SYNC.DEFER_BLOCKING 0x0 ;  /* 0x0000000000007b1d */ /* 0x000ff00000010000 */
[----:B------:R-:W-:Y:S06]  /*27a0*/  BAR.SYNC.DEFER_BLOCKING 0x0 ;  /* 0x0000000000007b1d */ /* 0x000fec0000010000 */
[----:B--2---:R-:W-:Y:S05]  /*27b0*/  @P2 BRA `(.L_x_71) ;  /* 0x0000000000a02947 */ /* 0x004fea0003800000 */
[----:B------:R-:W2:Y:S01]  /*27c0*/  S2UR UR5, SR_CgaCtaId ;  /* 0x00000000000579c3 */ /* 0x000ea20000008800 */
[----:B------:R-:W-:Y:S01]  /*27d0*/  NOP ;  /* 0x0000000000007918 */ /* 0x000fe20000000000 */
[----:B------:R-:W-:Y:S01]  /*27e0*/  UMOV UR4, 0x50 ;  /* 0x0000005000047882 */ /* 0x000fe20000000000 */
[----:B------:R-:W-:Y:S02]  /*27f0*/  IMAD.U32 R0, RZ, RZ, UR23 ;  /* 0x00000017ff007e24 */ /* 0x000fe4000f8e00ff */
[----:B------:R-:W-:Y:S02]  /*2800*/  IMAD.MOV.U32 R3, RZ, RZ, 0x3 ;  /* 0x00000003ff037424 */ /* 0x000fe400078e00ff */
[----:B------:R-:W-:Y:S01]  /*2810*/  IMAD.MOV.U32 R7, RZ, RZ, 0x1 ;  /* 0x00000001ff077424 */ /* 0x000fe200078e00ff */
[----:B------:R-:W-:-:S04]  /*2820*/  LOP3.LUT R0, R0, 0xffff, RZ, 0xc0, !PT ;  /* 0x0000ffff00007812 */ /* 0x000fc800078ec0ff */
[----:B------:R-:W-:-:S05]  /*2830*/  SHF.R.U32.HI R0, RZ, 0x5, R0 ;  /* 0x00000005ff007819 */ /* 0x000fca0000011600 */
[----:B------:R-:W-:Y:S01]  /*2840*/  VIADD R2, R0, 0x10 ;  /* 0x0000001000027836 */ /* 0x000fe20000000000 */
[----:B------:R-:W-:Y:S01]  /*2850*/  SHF.L.U32 R0, R3, R0, RZ ;  /* 0x0000000003007219 */ /* 0x000fe200000006ff */
[----:B--2---:R-:W-:-:S03]  /*2860*/  ULEA UR6, UR5, UR4, 0x18 ;  /* 0x0000000405067291 */ /* 0x004fc6000f8ec0ff */
[----:B------:R-:W-:-:S04]  /*2870*/  SHF.L.U32 R3, R7, R2, RZ ;  /* 0x0000000207037219 */ /* 0x000fc800000006ff */
[----:B------:R-:W-:Y:S02]  /*2880*/  LOP3.LUT R0, R3, R0, RZ, 0xfc, !PT ;  /* 0x0000000003007212 */ /* 0x000fe400078efcff */
[----:B------:R-:W2:Y:S02]  /*2890*/  LDS R5, [UR6] ;  /* 0x00000006ff057984 */ /* 0x000ea40008000800 */
[C---:B------:R-:W-:Y:S02]  /*28a0*/  LOP3.LUT R2, R0.reuse, 0xffff, RZ, 0xc0, !PT ;  /* 0x0000ffff00027812 */ /* 0x040fe400078ec0ff */
[----:B--2---:R-:W-:-:S04]  /*28b0*/  LOP3.LUT R3, R0, 0xffff, R5, 0x80, !PT ;  /* 0x0000ffff00037812 */ /* 0x004fc800078e8005 */
[----:B------:R-:W-:-:S13]  /*28c0*/  ISETP.NE.AND P0, PT, R3, R2, PT ;  /* 0x000000020300720c */ /* 0x000fda0003f05270 */
[----:B------:R-:W-:Y:S05]  /*28d0*/  @P0 BRA `(.L_x_72) ;  /* 0x0000000000500947 */ /* 0x000fea0003800000 */
[----:B------:R-:W-:Y:S02]  /*28e0*/  SHF.R.U32.HI R5, RZ, 0x10, R5 ;  /* 0x00000010ff057819 */ /* 0x000fe40000011605 */
[----:B------:R-:W-:-:S04]  /*28f0*/  SHF.R.U32.HI R2, RZ, 0x10, R0 ;  /* 0x00000010ff027819 */ /* 0x000fc80000011600 */
[----:B------:R-:W-:-:S04]  /*2900*/  LOP3.LUT R5, R5, R2, RZ, 0xc0, !PT ;  /* 0x0000000205057212 */ /* 0x000fc800078ec0ff */
[----:B------:R-:W-:-:S13]  /*2910*/  ISETP.NE.AND P0, PT, R5, R2, PT ;  /* 0x000000020500720c */ /* 0x000fda0003f05270 */
[----:B------:R-:W-:Y:S05]  /*2920*/  @P0 BRA `(.L_x_73) ;  /* 0x0000000000300947 */ /* 0x000fea0003800000 */
[----:B------:R-:W-:Y:S01]  /*2930*/  R2UR UR4, R0 ;  /* 0x00000000000472ca */ /* 0x000fe200000e0000 */
[----:B------:R-:W-:Y:S01]  /*2940*/  VOTEU.ANY UR5, UPT, PT ;  /* 0x0000000000057886 */ /* 0x000fe200038e0100 */
[----:B------:R-:W2:Y:S01]  /*2950*/  S2R R0, SR_LANEID ;  /* 0x0000000000007919 */ /* 0x000ea20000000000 */
[----:B------:R-:W-:-:S10]  /*2960*/  UFLO.U32 UR5, UR5 ;  /* 0x00000005000572bd */ /* 0x000fd400080e0000 */
[----:B------:R-:W-:-:S06]  /*2970*/  ULOP3.LUT UR4, URZ, UR4, URZ, 0x33, !UPT ;  /* 0x00000004ff047292 */ /* 0x000fcc000f8e33ff */
[----:B------:R-:W-:-:S04]  /*2980*/  IMAD.U32 R2, RZ, RZ, UR4 ;  /* 0x00000004ff027e24 */ /* 0x000fc8000f8e00ff */
[----:B------:R-:W3:Y:S02]  /*2990*/  REDUX UR7, R2 ;  /* 0x00000000020773c4 */ /* 0x000ee40000000000 */
[----:B------:R4:W-:Y:S01]  /*29a0*/  UTCATOMSWS.AND URZ, UR4 ;  /* 0x0000000400ff79e3 */ /* 0x0009e20008000000 */
[----:B--2---:R-:W-:Y:S01]  /*29b0*/  ISETP.EQ.U32.AND P0, PT, R0, UR5, PT ;  /* 0x0000000500007c0c */ /* 0x004fe2000bf02070 */
[----:B---3--:R-:W-:-:S12]  /*29c0*/  IMAD.U32 R0, RZ, RZ, UR7 ;  /* 0x00000007ff007e24 */ /* 0x008fd8000f8e00ff */
[----:B------:R4:W-:Y:S01]  /*29d0*/  @P0 ATOMS.AND RZ, [UR6], R0 ;  /* 0x00000000ffff098c */ /* 0x0009e2000a800006 */
[----:B------:R-:W-:Y:S05]  /*29e0*/  BRA `(.L_x_71) ;  /* 0x0000000000147947 */ /* 0x000fea0003800000 */
.L_x_73:
[----:B------:R-:W-:-:S07]  /*29f0*/  MOV R2, 0x2a10 ;  /* 0x00002a1000027802 */ /* 0x000fce0000000f00 */
[----:B-1----:R-:W-:Y:S05]  /*2a00*/  CALL.REL.NOINC `($__internal_0_$__cuda_sm10x_tcgen05_guardrail_trap_col_being_dealloced_not_returned_by_alloc) ;  /* 0x0000000000447944 */ /* 0x002fea0003c00000 */
[----:B------:R-:W-:Y:S05]  /*2a10*/  BRA `(.L_x_71) ;  /* 0x0000000000087947 */ /* 0x000fea0003800000 */
.L_x_72:
[----:B------:R-:W-:-:S07]  /*2a20*/  MOV R2, 0x2a40 ;  /* 0x00002a4000027802 */ /* 0x000fce0000000f00 */
[----:B-1----:R-:W-:Y:S05]  /*2a30*/  CALL.REL.NOINC `($__internal_2_$__cuda_sm10x_tcgen05_guardrail_trap_unallocated_columns_being_dealloced) ;  /* 0x0000000000507944 */ /* 0x002fea0003c00000 */
.L_x_71:
[----:B------:R-:W-:Y:S01]  /*2a40*/  NOP ;  /* 0x0000000000007918 */ /* 0x000fe20000000000 */
[----:B----4-:R-:W-:Y:S05]  /*2a50*/  EXIT ;  /* 0x000000000000794d */ /* 0x010fea0003800000 */
.L_x_58:
[----:B------:R-:W2:Y:S02]  /*2a60*/  SYNCS.PHASECHK.TRANS64.TRYWAIT P0, [UR8+0xc000], RZ ;  /* 0x00c000ffff0075a7 */ /* 0x000ea40008001108 */
[----:B--2---:R-:W-:Y:S05]  /*2a70*/  @!P0 BRA `(.L_x_58) ;  /* 0xfffffffc00f88947 */ /* 0x004fea000383ffff */
[----:B------:R-:W-:Y:S05]  /*2a80*/  BRA `(.L_x_74) ;  /* 0xfffffff0004c7947 */ /* 0x000fea000383ffff */
.L_x_60:
[----:B------:R-:W2:Y:S02]  /*2a90*/  SYNCS.PHASECHK.TRANS64.TRYWAIT P1, [UR8+0xc020], RZ ;  /* 0x00c020ffff0075a7 */ /* 0x000ea40008021108 */
[----:B--2---:R-:W-:Y:S05]  /*2aa0*/  @!P1 BRA `(.L_x_60) ;  /* 0xfffffffc00f89947 */ /* 0x004fea000383ffff */
[----:B------:R-:W-:Y:S05]  /*2ab0*/  BRA `(.L_x_75) ;  /* 0xfffffff000e87947 */ /* 0x000fea000383ffff */
.L_x_61:
[----:B------:R-:W3:Y:S02]  /*2ac0*/  SYNCS.PHASECHK.TRANS64.TRYWAIT P0, [UR28+0xc000], R2 ;  /* 0x00c00002ff0075a7 */ /* 0x000ee4000800111c */
[----:B---3--:R-:W-:Y:S05]  /*2ad0*/  @!P0 BRA `(.L_x_61) ;  /* 0xfffffffc00f88947 */ /* 0x008fea000383ffff */
[----:B------:R-:W-:Y:S05]  /*2ae0*/  BRA `(.L_x_76) ;  /* 0xfffffff400647947 */ /* 0x000fea000383ffff */
.L_x_63:
[----:B------:R-:W3:Y:S02]  /*2af0*/  SYNCS.PHASECHK.TRANS64.TRYWAIT P0, [UR28+0xc020], R2 ;  /* 0x00c02002ff0075a7 */ /* 0x000ee4000800111c */
[----:B---3--:R-:W-:Y:S05]  /*2b00*/  @!P0 BRA `(.L_x_63) ;  /* 0xfffffffc00f88947 */ /* 0x008fea000383ffff */
[----:B------:R-:W-:Y:S05]  /*2b10*/  BRA `(.L_x_77) ;  /* 0xfffffff8000c7947 */ /* 0x000fea000383ffff */
        .weak           $__internal_0_$__cuda_sm10x_tcgen05_guardrail_trap_col_being_dealloced_not_returned_by_alloc
        .type           $__internal_0_$__cuda_sm10x_tcgen05_guardrail_trap_col_being_dealloced_not_returned_by_alloc,@function
        .size           $__internal_0_$__cuda_sm10x_tcgen05_guardrail_trap_col_being_dealloced_not_returned_by_alloc,($__internal_1_$__cuda_sm10x_tcgen05_guardrail_trap_phase_invalid_during_alloc - $__internal_0_$__cuda_sm10x_tcgen05_guardrail_trap_col_being_dealloced_not_returned_by_alloc)
$__internal_0_$__cuda_sm10x_tcgen05_guardrail_trap_col_being_dealloced_not_returned_by_alloc:
[----:B------:R-:W-:Y:S05]  /*2b20*/  BPT.TRAP 0x1 ;  /* 0x000000040000795c */ /* 0x000fea0000300000 */
[----:B------:R-:W-:-:S04]  /*2b30*/  IMAD.MOV.U32 R3, RZ, RZ, 0x0 ;  /* 0x00000000ff037424 */ /* 0x000fc800078e00ff */
[----:B------:R-:W-:Y:S05]  /*2b40*/  RET.REL.NODEC R2 `(gluon_tcgen05) ;  /* 0xffffffd4022c7950 */ /* 0x000fea0003c3ffff */
        .weak           $__internal_1_$__cuda_sm10x_tcgen05_guardrail_trap_phase_invalid_during_alloc
        .type           $__internal_1_$__cuda_sm10x_tcgen05_guardrail_trap_phase_invalid_during_alloc,@function
        .size           $__internal_1_$__cuda_sm10x_tcgen05_guardrail_trap_phase_invalid_during_alloc,($__internal_2_$__cuda_sm10x_tcgen05_guardrail_trap_unallocated_columns_being_dealloced - $__internal_1_$__cuda_sm10x_tcgen05_guardrail_trap_phase_invalid_during_alloc)
$__internal_1_$__cuda_sm10x_tcgen05_guardrail_trap_phase_invalid_during_alloc:
[----:B------:R-:W-:Y:S05]  /*2b50*/  BPT.TRAP 0x1 ;  /* 0x000000040000795c */ /* 0x000fea0000300000 */
[----:B------:R-:W-:-:S04]  /*2b60*/  IMAD.MOV.U32 R3, RZ, RZ, 0x0 ;  /* 0x00000000ff037424 */ /* 0x000fc800078e00ff */
[----:B------:R-:W-:Y:S05]  /*2b70*/  RET.REL.NODEC R2 `(gluon_tcgen05) ;  /* 0xffffffd402207950 */ /* 0x000fea0003c3ffff */
        .weak           $__internal_2_$__cuda_sm10x_tcgen05_guardrail_trap_unallocated_columns_being_dealloced
        .type           $__internal_2_$__cuda_sm10x_tcgen05_guardrail_trap_unallocated_columns_being_dealloced,@function
        .size           $__internal_2_$__cuda_sm10x_tcgen05_guardrail_trap_unallocated_columns_being_dealloced,(.L_x_81 - $__internal_2_$__cuda_sm10x_tcgen05_guardrail_trap_unallocated_columns_being_dealloced)
$__internal_2_$__cuda_sm10x_tcgen05_guardrail_trap_unallocated_columns_being_dealloced:
[----:B------:R-:W-:Y:S05]  /*2b80*/  BPT.TRAP 0x1 ;  /* 0x000000040000795c */ /* 0x000fea0000300000 */
[----:B------:R-:W-:-:S04]  /*2b90*/  IMAD.MOV.U32 R3, RZ, RZ, 0x0 ;  /* 0x00000000ff037424 */ /* 0x000fc800078e00ff */
[----:B------:R-:W-:Y:S05]  /*2ba0*/  RET.REL.NODEC R2 `(gluon_tcgen05) ;  /* 0xffffffd402147950 */ /* 0x000fea0003c3ffff */
.L_x_78:
[----:B------:R-:W-:-:S00]  /*2bb0*/  BRA `(.L_x_78) ;  /* 0xfffffffc00fc7947 */ /* 0x000fc0000383ffff */
[----:B------:R-:W-:-:S00]  /*2bc0*/  NOP ;  /* 0x0000000000007918 */ /* 0x000fc00000000000 */
        /* <DEDUP_REMOVED lines=11> */
.L_x_81:


//--------------------- .nv.shared.gluon_tcgen05  --------------------------
	.section	.nv.shared.gluon_tcgen05,"aw",@nobits
	.sectionflags	@""
	.align	16
	.zero		1024


//--------------------- .nv.shared.reserved.0     --------------------------
	.section	.nv.shared.reserved.0,"aw",@nobits
	.align	8
	.weak		__nv_reservedSMEM_offset_0_alias
	.size		__nv_reservedSMEM_offset_0_alias, 0, 64
	.other		__nv_reservedSMEM_offset_0_alias,@"STO_CUDA_RESERVED_SHARED STV_DEFAULT"
__nv_reservedSMEM_offset_0_alias:
	.zero		0
.nv.shared.reserved.0:
	.zero		64
	.weak		__nv_reservedSMEM_allocation_phase
	.type		__nv_reservedSMEM_allocation_phase,@object
	.size		__nv_reservedSMEM_allocation_phase,(.L_0 - __nv_reservedSMEM_allocation_phase)
__nv_reservedSMEM_allocation_phase:
	.zero		1
.L_0:
	.zero		7
	.weak		__nv_reservedSMEM_devtool_atexit_pc
	.type		__nv_reservedSMEM_devtool_atexit_pc,@object
	.size		__nv_reservedSMEM_devtool_atexit_pc,(__nv_reservedSMEM_allocation_mask - __nv_reservedSMEM_devtool_atexit_pc)
__nv_reservedSMEM_devtool_atexit_pc:
	.zero		8
	.weak		__nv_reservedSMEM_allocation_mask
	.type		__nv_reservedSMEM_allocation_mask,@object
	.size		__nv_reservedSMEM_allocation_mask,(.L_2 - __nv_reservedSMEM_allocation_mask)
__nv_reservedSMEM_allocation_mask:
	.zero		4
.L_2:


//--------------------- .nv.constant0.gluon_tcgen05 --------------------------
	.section	.nv.constant0.gluon_tcgen05,"a",@progbits
	.sectionflags	@""
	.align	4
.nv.constant0.gluon_tcgen05:
	.zero		976


//--------------------- SYMBOLS --------------------------

	.type		.nv.reservedSmem.offset0,@object
	.size		.nv.reservedSmem.offset0,0x4
	.type		.nv.reservedSmem.cap,@object
	.size		.nv.reservedSmem.cap,0x4
